	.target	sm_90a

	.elftype	@"ET_EXEC"


//--------------------- .note.nv.tkinfo           --------------------------
	.section	.note.nv.tkinfo,"",@"SHT_NOTE"
	.sectionflags	@"SHF_NOTE_NV_TKINFO"
	.tkinfo
        /*0018*/ 	.word	0x00000002
        /*0030*/ 	.string	""
        /*0030*/ 	.string	"ptxas"
        /*0030*/ 	.string	"Cuda compilation tools, release 13.0, V13.0.88"
        /*0030*/ 	.string	"Build cuda_13.0.r13.0/compiler.36424714_0"
        /*0030*/ 	.string	"-arch sm_90a -m 64 "



//--------------------- .note.nv.cuinfo           --------------------------
	.section	.note.nv.cuinfo,"",@"SHT_NOTE"
	.sectionflags	@"SHF_NOTE_NV_CUINFO"
        /*0018*/ 	.short	0x0002
        /*001a*/ 	.short	0x005a
        /*001c*/ 	.short	0x0082
	.zero		2


//--------------------- .nv.info                  --------------------------
	.section	.nv.info,"",@"SHT_CUDA_INFO"
	.align	4


	//----- nvinfo : EIATTR_REGCOUNT
	.align		4
        /*0000*/ 	.byte	0x04, 0x2f
        /*0002*/ 	.short	(.L_15 - .L_14)
	.align		4
.L_14:
        /*0004*/ 	.word	index@(_ZN7cutlass13device_kernelINS_4gemm6kernel13GemmUniversalIN4cute5tupleIJiiiiEEENS1_10collective13CollectiveMmaINS1_34MainloopSm90TmaGmmaWarpSpecializedILi7ENS5_IJNS4_1CILi1EEESB_SB_EEENS1_35KernelTmaWarpSpecializedCooperativeEEENS5_IJNSA_ILi128EEESF_NSA_ILi64EEEEEENS_6half_tENS5_IJlSB_lEEESI_NS5_IJSB_llEEENS4_8TiledMMAINS4_8MMA_AtomIJNS4_4SM904GMMA26MMA_64x128x16_F32F16F16_SSILNSO_5MajorE0ELSQ_1ELNSO_7ScaleInE1ELSR_1EEEEEENS4_6LayoutINS5_IJNSA_ILi2EEESB_SB_EEENS5_IJSB_NSA_ILi0EEESX_EEEEENS5_IJNS4_10UnderscoreES10_S10_EEEEENS4_13SM90_TMA_LOADENS4_14ComposedLayoutINS4_7SwizzleILi3ELi4ELi3EEENS4_18smem_ptr_flag_bitsILi16EEENSU_INS5_IJNSA_ILi8EEESG_EEENS5_IJSG_SB_EEEEEEEvNS4_8identityES13_NS14_IS16_S18_NSU_INS5_IJSG_S19_EEENS5_IJSB_SG_EEEEEEEvS1E_EENS_8epilogue10collective6detail29Sm90TmaWarpSpecializedAdapterINS1L_15DefaultEpilogueISI_SJ_SJ_NS1K_6thread17LinearCombinationISI_Li1EffLNS1P_9ScaleType4KindE0ELNS_15FloatRoundStyleE2ESI_EENS1_15EpilogueDefaultEEEEEvvEEEEvNT_6ParamsE)
        /*0008*/ 	.word	0x000000a8


	//----- nvinfo : EIATTR_FRAME_SIZE
	.align		4
.L_15:
        /*000c*/ 	.byte	0x04, 0x11
        /*000e*/ 	.short	(.L_17 - .L_16)
	.align		4
.L_16:
        /*0010*/ 	.word	index@(_ZN7cutlass13device_kernelINS_4gemm6kernel13GemmUniversalIN4cute5tupleIJiiiiEEENS1_10collective13CollectiveMmaINS1_34MainloopSm90TmaGmmaWarpSpecializedILi7ENS5_IJNS4_1CILi1EEESB_SB_EEENS1_35KernelTmaWarpSpecializedCooperativeEEENS5_IJNSA_ILi128EEESF_NSA_ILi64EEEEEENS_6half_tENS5_IJlSB_lEEESI_NS5_IJSB_llEEENS4_8TiledMMAINS4_8MMA_AtomIJNS4_4SM904GMMA26MMA_64x128x16_F32F16F16_SSILNSO_5MajorE0ELSQ_1ELNSO_7ScaleInE1ELSR_1EEEEEENS4_6LayoutINS5_IJNSA_ILi2EEESB_SB_EEENS5_IJSB_NSA_ILi0EEESX_EEEEENS5_IJNS4_10UnderscoreES10_S10_EEEEENS4_13SM90_TMA_LOADENS4_14ComposedLayoutINS4_7SwizzleILi3ELi4ELi3EEENS4_18smem_ptr_flag_bitsILi16EEENSU_INS5_IJNSA_ILi8EEESG_EEENS5_IJSG_SB_EEEEEEEvNS4_8identityES13_NS14_IS16_S18_NSU_INS5_IJSG_S19_EEENS5_IJSB_SG_EEEEEEEvS1E_EENS_8epilogue10collective6detail29Sm90TmaWarpSpecializedAdapterINS1L_15DefaultEpilogueISI_SJ_SJ_NS1K_6thread17LinearCombinationISI_Li1EffLNS1P_9ScaleType4KindE0ELNS_15FloatRoundStyleE2ESI_EENS1_15EpilogueDefaultEEEEEvvEEEEvNT_6ParamsE)
        /*0014*/ 	.word	0x00000000


	//----- nvinfo : EIATTR_MIN_STACK_SIZE
	.align		4
.L_17:
        /*0018*/ 	.byte	0x04, 0x12
        /*001a*/ 	.short	(.L_19 - .L_18)
	.align		4
.L_18:
        /*001c*/ 	.word	index@(_ZN7cutlass13device_kernelINS_4gemm6kernel13GemmUniversalIN4cute5tupleIJiiiiEEENS1_10collective13CollectiveMmaINS1_34MainloopSm90TmaGmmaWarpSpecializedILi7ENS5_IJNS4_1CILi1EEESB_SB_EEENS1_35KernelTmaWarpSpecializedCooperativeEEENS5_IJNSA_ILi128EEESF_NSA_ILi64EEEEEENS_6half_tENS5_IJlSB_lEEESI_NS5_IJSB_llEEENS4_8TiledMMAINS4_8MMA_AtomIJNS4_4SM904GMMA26MMA_64x128x16_F32F16F16_SSILNSO_5MajorE0ELSQ_1ELNSO_7ScaleInE1ELSR_1EEEEEENS4_6LayoutINS5_IJNSA_ILi2EEESB_SB_EEENS5_IJSB_NSA_ILi0EEESX_EEEEENS5_IJNS4_10UnderscoreES10_S10_EEEEENS4_13SM90_TMA_LOADENS4_14ComposedLayoutINS4_7SwizzleILi3ELi4ELi3EEENS4_18smem_ptr_flag_bitsILi16EEENSU_INS5_IJNSA_ILi8EEESG_EEENS5_IJSG_SB_EEEEEEEvNS4_8identityES13_NS14_IS16_S18_NSU_INS5_IJSG_S19_EEENS5_IJSB_SG_EEEEEEEvS1E_EENS_8epilogue10collective6detail29Sm90TmaWarpSpecializedAdapterINS1L_15DefaultEpilogueISI_SJ_SJ_NS1K_6thread17LinearCombinationISI_Li1EffLNS1P_9ScaleType4KindE0ELNS_15FloatRoundStyleE2ESI_EENS1_15EpilogueDefaultEEEEEvvEEEEvNT_6ParamsE)
        /*0020*/ 	.word	0x00000000
.L_19:


//--------------------- .nv.compat                --------------------------
	.section	.nv.compat,"",@"SHT_CUDA_COMPAT_INFO"
	.align	4
        /*0000*/ 	.byte	0x02, 0x09, 0x01, 0x00, 0x02, 0x02, 0x04, 0x00, 0x02, 0x05, 0x05, 0x00, 0x03, 0x07, 0x01, 0x01
        /*0010*/ 	.byte	0x02, 0x03, 0x01, 0x00, 0x02, 0x06, 0x01, 0x00, 0x04, 0x0b, 0x08, 0x00, 0x00, 0x00, 0x00, 0x00
        /*0020*/ 	.byte	0x00, 0x00, 0x00, 0x00


//--------------------- .nv.info._ZN7cutlass13device_kernelINS_4gemm6kernel13GemmUniversalIN4cute5tupleIJiiiiEEENS1_10collective13CollectiveMmaINS1_34MainloopSm90TmaGmmaWarpSpecializedILi7ENS5_IJNS4_1CILi1EEESB_SB_EEENS1_35KernelTmaWarpSpecializedCooperativeEEENS5_IJNSA_ILi128EEESF_NSA_ILi64EEEEEENS_6half_tENS5_IJlSB_lEEESI_NS5_IJSB_llEEENS4_8TiledMMAINS4_8MMA_AtomIJNS4_4SM904GMMA26MMA_64x128x16_F32F16F16_SSILNSO_5MajorE0ELSQ_1ELNSO_7ScaleInE1ELSR_1EEEEEENS4_6LayoutINS5_IJNSA_ILi2EEESB_SB_EEENS5_IJSB_NSA_ILi0EEESX_EEEEENS5_IJNS4_10UnderscoreES10_S10_EEEEENS4_13SM90_TMA_LOADENS4_14ComposedLayoutINS4_7SwizzleILi3ELi4ELi3EEENS4_18smem_ptr_flag_bitsILi16EEENSU_INS5_IJNSA_ILi8EEESG_EEENS5_IJSG_SB_EEEEEEEvNS4_8identityES13_NS14_IS16_S18_NSU_INS5_IJSG_S19_EEENS5_IJSB_SG_EEEEEEEvS1E_EENS_8epilogue10collective6detail29Sm90TmaWarpSpecializedAdapterINS1L_15DefaultEpilogueISI_SJ_SJ_NS1K_6thread17LinearCombinationISI_Li1EffLNS1P_9ScaleType4KindE0ELNS_15FloatRoundStyleE2ESI_EENS1_15EpilogueDefaultEEEEEvvEEEEvNT_6ParamsE --------------------------
	.section	.nv.info._ZN7cutlass13device_kernelINS_4gemm6kernel13GemmUniversalIN4cute5tupleIJiiiiEEENS1_10collective13CollectiveMmaINS1_34MainloopSm90TmaGmmaWarpSpecializedILi7ENS5_IJNS4_1CILi1EEESB_SB_EEENS1_35KernelTmaWarpSpecializedCooperativeEEENS5_IJNSA_ILi128EEESF_NSA_ILi64EEEEEENS_6half_tENS5_IJlSB_lEEESI_NS5_IJSB_llEEENS4_8TiledMMAINS4_8MMA_AtomIJNS4_4SM904GMMA26MMA_64x128x16_F32F16F16_SSILNSO_5MajorE0ELSQ_1ELNSO_7ScaleInE1ELSR_1EEEEEENS4_6LayoutINS5_IJNSA_ILi2EEESB_SB_EEENS5_IJSB_NSA_ILi0EEESX_EEEEENS5_IJNS4_10UnderscoreES10_S10_EEEEENS4_13SM90_TMA_LOADENS4_14ComposedLayoutINS4_7SwizzleILi3ELi4ELi3EEENS4_18smem_ptr_flag_bitsILi16EEENSU_INS5_IJNSA_ILi8EEESG_EEENS5_IJSG_SB_EEEEEEEvNS4_8identityES13_NS14_IS16_S18_NSU_INS5_IJSG_S19_EEENS5_IJSB_SG_EEEEEEEvS1E_EENS_8epilogue10collective6detail29Sm90TmaWarpSpecializedAdapterINS1L_15DefaultEpilogueISI_SJ_SJ_NS1K_6thread17LinearCombinationISI_Li1EffLNS1P_9ScaleType4KindE0ELNS_15FloatRoundStyleE2ESI_EENS1_15EpilogueDefaultEEEEEvvEEEEvNT_6ParamsE,"",@"SHT_CUDA_INFO"
	.sectionflags	@""
	.align	4


	//----- nvinfo : EIATTR_CUDA_API_VERSION
	.align		4
        /*0000*/ 	.byte	0x04, 0x37
        /*0002*/ 	.short	(.L_21 - .L_20)
.L_20:
        /*0004*/ 	.word	0x00000082


	//----- nvinfo : EIATTR_KPARAM_INFO
	.align		4
.L_21:
        /*0008*/ 	.byte	0x04, 0x17
        /*000a*/ 	.short	(.L_23 - .L_22)
.L_22:
        /*000c*/ 	.word	0x00000000
        /*0010*/ 	.short	0x0000
        /*0012*/ 	.short	0x0070
        /*0014*/ 	.byte	0x00, 0xf0, 0x01, 0x10


	//----- nvinfo : EIATTR_SPARSE_MMA_MASK
	.align		4
.L_23:
        /*0018*/ 	.byte	0x03, 0x50
        /*001a*/ 	.short	0x0000


	//----- nvinfo : EIATTR_MAXREG_COUNT
	.align		4
        /*001c*/ 	.byte	0x03, 0x1b
        /*001e*/ 	.short	0x00a8


	//----- nvinfo : EIATTR_NUM_BARRIERS
	.align		4
        /*0020*/ 	.byte	0x02, 0x4c
        /*0022*/ 	.byte	0x01
	.zero		1


	//----- nvinfo : EIATTR_EXTERNS
	.align		4
        /*0024*/ 	.byte	0x04, 0x0f
        /*0026*/ 	.short	(.L_25 - .L_24)


	//   ....[0]....
	.align		4
.L_24:
        /*0028*/ 	.word	index@(__assertfail)


	//----- nvinfo : EIATTR_MERCURY_ISA_VERSION
	.align		4
.L_25:
        /*002c*/ 	.byte	0x03, 0x5f
        /*002e*/ 	.short	0x0101


	//----- nvinfo : EIATTR_INT_WARP_WIDE_INSTR_OFFSETS
	.align		4
        /*0030*/ 	.byte	0x04, 0x31
        /*0032*/ 	.short	(.L_27 - .L_26)


	//   ....[0]....
.L_26:
        /*0034*/ 	.word	0x00000450


	//   ....[1]....
        /*0038*/ 	.word	0x00000460


	//   ....[2]....
        /*003c*/ 	.word	0x00000520


	//----- nvinfo : EIATTR_COOP_GROUP_MASK_REGIDS
	.align		4
.L_27:
        /*0040*/ 	.byte	0x04, 0x29
        /*0042*/ 	.short	(.L_29 - .L_28)


	//   ....[0]....
.L_28:
        /*0044*/ 	.word	0xffffffff


	//   ....[1]....
        /*0048*/ 	.word	0xffffffff


	//   ....[2]....
        /*004c*/ 	.word	0xffffffff


	//   ....[3]....
        /*0050*/ 	.word	0xffffffff


	//   ....[4]....
        /*0054*/ 	.word	0xffffffff


	//----- nvinfo : EIATTR_COOP_GROUP_INSTR_OFFSETS
	.align		4
.L_29:
        /*0058*/ 	.byte	0x04, 0x28
        /*005a*/ 	.short	(.L_31 - .L_30)


	//   ....[0]....
.L_30:
        /*005c*/ 	.word	0x00000060


	//   ....[1]....
        /*0060*/ 	.word	0x00000070


	//   ....[2]....
        /*0064*/ 	.word	0x00000130


	//   ....[3]....
        /*0068*/ 	.word	0x00000320


	//   ....[4]....
        /*006c*/ 	.word	0x00001220


	//----- nvinfo : EIATTR_REG_RECONFIG
	.align		4
.L_31:
        /*0070*/ 	.byte	0x01, 0x54
	.zero		2


	//----- nvinfo : EIATTR_SYSCALL_OFFSETS
	.align		4
        /*0074*/ 	.byte	0x04, 0x46
        /*0076*/ 	.short	(.L_33 - .L_32)


	//   ....[0]....
.L_32:
        /*0078*/ 	.word	0x00001410


	//----- nvinfo : EIATTR_MBARRIER_INSTR_OFFSETS
	.align		4
.L_33:
        /*007c*/ 	.byte	0x04, 0x39
        /*007e*/ 	.short	(.L_35 - .L_34)


	//   ....[0]....
.L_34:
        /*0080*/ 	.word	0x00000230
        /*0084*/ 	.word	0x000000ff
        /*0088*/ 	.word	0x00000000
        /*008c*/ 	.short	0x0100
        /*008e*/ 	.byte	0x08
	.zero		1


	//   ....[1]....
        /*0090*/ 	.word	0x00000240
        /*0094*/ 	.word	0x000000ff
        /*0098*/ 	.word	0x00000038
        /*009c*/ 	.short	0x0100
        /*009e*/ 	.byte	0x08
	.zero		1


	//   ....[2]....
        /*00a0*/ 	.word	0x00000250
        /*00a4*/ 	.word	0x000000ff
        /*00a8*/ 	.word	0x00000008
        /*00ac*/ 	.short	0x0100
        /*00ae*/ 	.byte	0x08
	.zero		1


	//   ....[3]....
        /*00b0*/ 	.word	0x00000260
        /*00b4*/ 	.word	0x000000ff
        /*00b8*/ 	.word	0x00000040
        /*00bc*/ 	.short	0x0100
        /*00be*/ 	.byte	0x08
	.zero		1


	//   ....[4]....
        /*00c0*/ 	.word	0x00000270
        /*00c4*/ 	.word	0x000000ff
        /*00c8*/ 	.word	0x00000010
        /*00cc*/ 	.short	0x0100
        /*00ce*/ 	.byte	0x08
	.zero		1


	//   ....[5]....
        /*00d0*/ 	.word	0x00000280
        /*00d4*/ 	.word	0x000000ff
        /*00d8*/ 	.word	0x00000048
        /*00dc*/ 	.short	0x0100
        /*00de*/ 	.byte	0x08
	.zero		1


	//   ....[6]....
        /*00e0*/ 	.word	0x00000290
        /*00e4*/ 	.word	0x000000ff
        /*00e8*/ 	.word	0x00000018
        /*00ec*/ 	.short	0x0100
        /*00ee*/ 	.byte	0x08
	.zero		1


	//   ....[7]....
        /*00f0*/ 	.word	0x000002a0
        /*00f4*/ 	.word	0x000000ff
        /*00f8*/ 	.word	0x00000050
        /*00fc*/ 	.short	0x0100
        /*00fe*/ 	.byte	0x08
	.zero		1


	//   ....[8]....
        /*0100*/ 	.word	0x000002b0
        /*0104*/ 	.word	0x000000ff
        /*0108*/ 	.word	0x00000020
        /*010c*/ 	.short	0x0100
        /*010e*/ 	.byte	0x08
	.zero		1


	//   ....[9]....
        /*0110*/ 	.word	0x000002c0
        /*0114*/ 	.word	0x000000ff
        /*0118*/ 	.word	0x00000058
        /*011c*/ 	.short	0x0100
        /*011e*/ 	.byte	0x08
	.zero		1


	//   ....[10]....
        /*0120*/ 	.word	0x000002d0
        /*0124*/ 	.word	0x000000ff
        /*0128*/ 	.word	0x00000028
        /*012c*/ 	.short	0x0100
        /*012e*/ 	.byte	0x08
	.zero		1


	//   ....[11]....
        /*0130*/ 	.word	0x000002e0
        /*0134*/ 	.word	0x000000ff
        /*0138*/ 	.word	0x00000060
        /*013c*/ 	.short	0x0100
        /*013e*/ 	.byte	0x08
	.zero		1


	//   ....[12]....
        /*0140*/ 	.word	0x000002f0
        /*0144*/ 	.word	0x000000ff
        /*0148*/ 	.word	0x00000030
        /*014c*/ 	.short	0x0100
        /*014e*/ 	.byte	0x08
	.zero		1


	//   ....[13]....
        /*0150*/ 	.word	0x00000300
        /*0154*/ 	.word	0x000000ff
        /*0158*/ 	.word	0x00000068
        /*015c*/ 	.short	0x0100
        /*015e*/ 	.byte	0x08
	.zero		1


	//   ....[14]....
        /*0160*/ 	.word	0x000005a0
        /*0164*/ 	.word	0x000000ff
        /*0168*/ 	.word	0x00000080
        /*016c*/ 	.short	0x0100
        /*016e*/ 	.byte	0x08
	.zero		1


	//   ....[15]....
        /*0170*/ 	.word	0x00000620
        /*0174*/ 	.word	0x000000ff
        /*0178*/ 	.word	0x00000088
        /*017c*/ 	.short	0x0100
        /*017e*/ 	.byte	0x08
	.zero		1


	//   ....[16]....
        /*0180*/ 	.word	0x00001490
        /*0184*/ 	.word	0x00000003
        /*0188*/ 	.word	0x00000000
        /*018c*/ 	.short	0x010a
        /*018e*/ 	.byte	0x3f
	.zero		1


	//   ....[17]....
        /*0190*/ 	.word	0x000014f0
        /*0194*/ 	.word	0x00000003
        /*0198*/ 	.word	0x00000000
        /*019c*/ 	.short	0x010a
        /*019e*/ 	.byte	0x3f
	.zero		1


	//   ....[18]....
        /*01a0*/ 	.word	0x00001840
        /*01a4*/ 	.word	0x000000ff
        /*01a8*/ 	.word	0x00000000
        /*01ac*/ 	.short	0x010a
        /*01ae*/ 	.byte	0x07
	.zero		1


	//   ....[19]....
        /*01b0*/ 	.word	0x00001880
        /*01b4*/ 	.word	0x000000ff
        /*01b8*/ 	.word	0x00000000
        /*01bc*/ 	.short	0x010a
        /*01be*/ 	.byte	0x07
	.zero		1


	//   ....[20]....
        /*01c0*/ 	.word	0x00001ae0
        /*01c4*/ 	.word	0x000000ff
        /*01c8*/ 	.word	0x00000000
        /*01cc*/ 	.short	0x0101
        /*01ce*/ 	.byte	0x07
	.zero		1


	//   ....[21]....
        /*01d0*/ 	.word	0x00001ce0
        /*01d4*/ 	.word	0x000000ff
        /*01d8*/ 	.word	0x00000000
        /*01dc*/ 	.short	0x0101
        /*01de*/ 	.byte	0x04
	.zero		1


	//   ....[22]....
        /*01e0*/ 	.word	0x00006f00
        /*01e4*/ 	.word	0x0000000e
        /*01e8*/ 	.word	0x00000038
        /*01ec*/ 	.short	0x010a
        /*01ee*/ 	.byte	0x3f
	.zero		1


	//   ....[23]....
        /*01f0*/ 	.word	0x00007330
        /*01f4*/ 	.word	0x00000006
        /*01f8*/ 	.word	0x00000088
        /*01fc*/ 	.short	0x0101
        /*01fe*/ 	.byte	0x3f
	.zero		1


	//   ....[24]....
        /*0200*/ 	.word	0x00007a10
        /*0204*/ 	.word	0x00000007
        /*0208*/ 	.word	0x00000000
        /*020c*/ 	.short	0x010a
        /*020e*/ 	.byte	0x3f
	.zero		1


	//   ....[25]....
        /*0210*/ 	.word	0x00007a90
        /*0214*/ 	.word	0x00000009
        /*0218*/ 	.word	0x00000000
        /*021c*/ 	.short	0x010a
        /*021e*/ 	.byte	0x3f
	.zero		1


	//   ....[26]....
        /*0220*/ 	.word	0x00007b20
        /*0224*/ 	.word	0x00000006
        /*0228*/ 	.word	0x00000000
        /*022c*/ 	.short	0x010a
        /*022e*/ 	.byte	0x3f
	.zero		1


	//   ....[27]....
        /*0230*/ 	.word	0x00007bb0
        /*0234*/ 	.word	0x00000009
        /*0238*/ 	.word	0x00000000
        /*023c*/ 	.short	0x010a
        /*023e*/ 	.byte	0x3f
	.zero		1


	//   ....[28]....
        /*0240*/ 	.word	0x00007c40
        /*0244*/ 	.word	0x00000006
        /*0248*/ 	.word	0x00000000
        /*024c*/ 	.short	0x010a
        /*024e*/ 	.byte	0x3f
	.zero		1


	//   ....[29]....
        /*0250*/ 	.word	0x00007cd0
        /*0254*/ 	.word	0x00000009
        /*0258*/ 	.word	0x00000000
        /*025c*/ 	.short	0x010a
        /*025e*/ 	.byte	0x3f
	.zero		1


	//   ....[30]....
        /*0260*/ 	.word	0x00007d60
        /*0264*/ 	.word	0x00000003
        /*0268*/ 	.word	0x00000000
        /*026c*/ 	.short	0x010a
        /*026e*/ 	.byte	0x3f
	.zero		1


	//   ....[31]....
        /*0270*/ 	.word	0x00007dc0
        /*0274*/ 	.word	0x00000003
        /*0278*/ 	.word	0x00000000
        /*027c*/ 	.short	0x010a
        /*027e*/ 	.byte	0x3f
	.zero		1


	//   ....[32]....
        /*0280*/ 	.word	0x00007e20
        /*0284*/ 	.word	0x00000004
        /*0288*/ 	.word	0x00000000
        /*028c*/ 	.short	0x010a
        /*028e*/ 	.byte	0x3f
	.zero		1


	//   ....[33]....
        /*0290*/ 	.word	0x00007ef0
        /*0294*/ 	.word	0x0000000e
        /*0298*/ 	.word	0x00000038
        /*029c*/ 	.short	0x010a
        /*029e*/ 	.byte	0x3f
	.zero		1


	//   ....[34]....
        /*02a0*/ 	.word	0x00007fc0
        /*02a4*/ 	.word	0x00000007
        /*02a8*/ 	.word	0x00000000
        /*02ac*/ 	.short	0x010a
        /*02ae*/ 	.byte	0x3f
	.zero		1


	//   ....[35]....
        /*02b0*/ 	.word	0x00008010
        /*02b4*/ 	.word	0x00000009
        /*02b8*/ 	.word	0x00000000
        /*02bc*/ 	.short	0x010a
        /*02be*/ 	.byte	0x3f
	.zero		1


	//   ....[36]....
        /*02c0*/ 	.word	0x00008060
        /*02c4*/ 	.word	0x00000006
        /*02c8*/ 	.word	0x00000000
        /*02cc*/ 	.short	0x010a
        /*02ce*/ 	.byte	0x3f
	.zero		1


	//   ....[37]....
        /*02d0*/ 	.word	0x000080b0
        /*02d4*/ 	.word	0x00000009
        /*02d8*/ 	.word	0x00000000
        /*02dc*/ 	.short	0x010a
        /*02de*/ 	.byte	0x3f
	.zero		1


	//   ....[38]....
        /*02e0*/ 	.word	0x00008100
        /*02e4*/ 	.word	0x00000006
        /*02e8*/ 	.word	0x00000000
        /*02ec*/ 	.short	0x010a
        /*02ee*/ 	.byte	0x3f
	.zero		1


	//   ....[39]....
        /*02f0*/ 	.word	0x00008150
        /*02f4*/ 	.word	0x00000009
        /*02f8*/ 	.word	0x00000000
        /*02fc*/ 	.short	0x010a
        /*02fe*/ 	.byte	0x3f
	.zero		1


	//----- nvinfo : EIATTR_NUM_MBARRIERS
	.align		4
.L_35:
        /*0300*/ 	.byte	0x03, 0x38
        /*0302*/ 	.short	0x0010


	//----- nvinfo : EIATTR_EXIT_INSTR_OFFSETS
	.align		4
        /*0304*/ 	.byte	0x04, 0x1c
        /*0306*/ 	.short	(.L_37 - .L_36)


	//   ....[0]....
.L_36:
        /*0308*/ 	.word	0x000006c0


	//   ....[1]....
        /*030c*/ 	.word	0x00000f80


	//   ....[2]....
        /*0310*/ 	.word	0x000065c0


	//   ....[3]....
        /*0314*/ 	.word	0x00006bf0


	//   ....[4]....
        /*0318*/ 	.word	0x00007db0


	//----- nvinfo : EIATTR_MAX_THREADS
	.align		4
.L_37:
        /*031c*/ 	.byte	0x04, 0x05
        /*031e*/ 	.short	(.L_39 - .L_38)
.L_38:
        /*0320*/ 	.word	0x00000180
        /*0324*/ 	.word	0x00000001
        /*0328*/ 	.word	0x00000001


	//----- nvinfo : EIATTR_CRS_STACK_SIZE
	.align		4
.L_39:
        /*032c*/ 	.byte	0x04, 0x1e
        /*032e*/ 	.short	(.L_41 - .L_40)
.L_40:
        /*0330*/ 	.word	0x00000000


	//----- nvinfo : EIATTR_CBANK_PARAM_SIZE
	.align		4
.L_41:
        /*0334*/ 	.byte	0x03, 0x19
        /*0336*/ 	.short	0x0470


	//----- nvinfo : EIATTR_PARAM_CBANK
	.align		4
        /*0338*/ 	.byte	0x04, 0x0a
        /*033a*/ 	.short	(.L_43 - .L_42)
	.align		4
.L_42:
        /*033c*/ 	.word	index@(.nv.constant0._ZN7cutlass13device_kernelINS_4gemm6kernel13GemmUniversalIN4cute5tupleIJiiiiEEENS1_10collective13CollectiveMmaINS1_34MainloopSm90TmaGmmaWarpSpecializedILi7ENS5_IJNS4_1CILi1EEESB_SB_EEENS1_35KernelTmaWarpSpecializedCooperativeEEENS5_IJNSA_ILi128EEESF_NSA_ILi64EEEEEENS_6half_tENS5_IJlSB_lEEESI_NS5_IJSB_llEEENS4_8TiledMMAINS4_8MMA_AtomIJNS4_4SM904GMMA26MMA_64x128x16_F32F16F16_SSILNSO_5MajorE0ELSQ_1ELNSO_7ScaleInE1ELSR_1EEEEEENS4_6LayoutINS5_IJNSA_ILi2EEESB_SB_EEENS5_IJSB_NSA_ILi0EEESX_EEEEENS5_IJNS4_10UnderscoreES10_S10_EEEEENS4_13SM90_TMA_LOADENS4_14ComposedLayoutINS4_7SwizzleILi3ELi4ELi3EEENS4_18smem_ptr_flag_bitsILi16EEENSU_INS5_IJNSA_ILi8EEESG_EEENS5_IJSG_SB_EEEEEEEvNS4_8identityES13_NS14_IS16_S18_NSU_INS5_IJSG_S19_EEENS5_IJSB_SG_EEEEEEEvS1E_EENS_8epilogue10collective6detail29Sm90TmaWarpSpecializedAdapterINS1L_15DefaultEpilogueISI_SJ_SJ_NS1K_6thread17LinearCombinationISI_Li1EffLNS1P_9ScaleType4KindE0ELNS_15FloatRoundStyleE2ESI_EENS1_15EpilogueDefaultEEEEEvvEEEEvNT_6ParamsE)
        /*0340*/ 	.short	0x0210
        /*0342*/ 	.short	0x0470


	//----- nvinfo : EIATTR_SW_WAR
	.align		4
.L_43:
        /*0344*/ 	.byte	0x04, 0x36
        /*0346*/ 	.short	(.L_45 - .L_44)
.L_44:
        /*0348*/ 	.word	0x00000008
.L_45:


//--------------------- .nv.callgraph             --------------------------
	.section	.nv.callgraph,"",@"SHT_CUDA_CALLGRAPH"
	.align	4
	.sectionentsize	8
	.align		4
        /*0000*/ 	.word	0x00000000
	.align		4
        /*0004*/ 	.word	0xffffffff
	.align		4
        /*0008*/ 	.word	index@(_ZN7cutlass13device_kernelINS_4gemm6kernel13GemmUniversalIN4cute5tupleIJiiiiEEENS1_10collective13CollectiveMmaINS1_34MainloopSm90TmaGmmaWarpSpecializedILi7ENS5_IJNS4_1CILi1EEESB_SB_EEENS1_35KernelTmaWarpSpecializedCooperativeEEENS5_IJNSA_ILi128EEESF_NSA_ILi64EEEEEENS_6half_tENS5_IJlSB_lEEESI_NS5_IJSB_llEEENS4_8TiledMMAINS4_8MMA_AtomIJNS4_4SM904GMMA26MMA_64x128x16_F32F16F16_SSILNSO_5MajorE0ELSQ_1ELNSO_7ScaleInE1ELSR_1EEEEEENS4_6LayoutINS5_IJNSA_ILi2EEESB_SB_EEENS5_IJSB_NSA_ILi0EEESX_EEEEENS5_IJNS4_10UnderscoreES10_S10_EEEEENS4_13SM90_TMA_LOADENS4_14ComposedLayoutINS4_7SwizzleILi3ELi4ELi3EEENS4_18smem_ptr_flag_bitsILi16EEENSU_INS5_IJNSA_ILi8EEESG_EEENS5_IJSG_SB_EEEEEEEvNS4_8identityES13_NS14_IS16_S18_NSU_INS5_IJSG_S19_EEENS5_IJSB_SG_EEEEEEEvS1E_EENS_8epilogue10collective6detail29Sm90TmaWarpSpecializedAdapterINS1L_15DefaultEpilogueISI_SJ_SJ_NS1K_6thread17LinearCombinationISI_Li1EffLNS1P_9ScaleType4KindE0ELNS_15FloatRoundStyleE2ESI_EENS1_15EpilogueDefaultEEEEEvvEEEEvNT_6ParamsE)
	.align		4
        /*000c*/ 	.word	index@(__assertfail)
	.align		4
        /*0010*/ 	.word	0x00000000
	.align		4
        /*0014*/ 	.word	0xfffffffe
	.align		4
        /*0018*/ 	.word	0x00000000
	.align		4
        /*001c*/ 	.word	0xfffffffd
	.align		4
        /*0020*/ 	.word	0x00000000
	.align		4
        /*0024*/ 	.word	0xfffffffc


//--------------------- .nv.constant4             --------------------------
	.section	.nv.constant4,"a",@progbits
	.align	8
	.align		8
.nv.constant4:
        /*0000*/ 	.dword	__assertfail
	.align		8
        /*0008*/ 	.dword	__unnamed_1
	.align		8
        /*0010*/ 	.dword	_ZN40_INTERNAL_c1f8098b_4_k_cu_a6e035de_313244cuda3std3__45__cpo5beginE
	.align		8
        /*0018*/ 	.dword	_ZN40_INTERNAL_c1f8098b_4_k_cu_a6e035de_313244cuda3std3__45__cpo3endE
	.align		8
        /*0020*/ 	.dword	_ZN40_INTERNAL_c1f8098b_4_k_cu_a6e035de_313244cuda3std3__45__cpo6cbeginE
	.align		8
        /*0028*/ 	.dword	_ZN40_INTERNAL_c1f8098b_4_k_cu_a6e035de_313244cuda3std3__45__cpo4cendE
	.align		8
        /*0030*/ 	.dword	_ZN40_INTERNAL_c1f8098b_4_k_cu_a6e035de_313244cuda3std3__442_GLOBAL__N__c1f8098b_4_k_cu_a6e035de_313246ignoreE
	.align		8
        /*0038*/ 	.dword	_ZN40_INTERNAL_c1f8098b_4_k_cu_a6e035de_313244cuda3std3__419piecewise_constructE
	.align		8
        /*0040*/ 	.dword	_ZN40_INTERNAL_c1f8098b_4_k_cu_a6e035de_313244cuda3std3__48in_placeE
	.align		8
        /*0048*/ 	.dword	_ZN40_INTERNAL_c1f8098b_4_k_cu_a6e035de_313244cuda3std6ranges3__45__cpo4swapE
	.align		8
        /*0050*/ 	.dword	_ZN40_INTERNAL_c1f8098b_4_k_cu_a6e035de_313244cuda3std6ranges3__45__cpo9iter_moveE
	.align		8
        /*0058*/ 	.dword	_ZN40_INTERNAL_c1f8098b_4_k_cu_a6e035de_313244cute7productE
	.align		8
        /*0060*/ 	.dword	_ZN40_INTERNAL_c1f8098b_4_k_cu_a6e035de_313244cute1_E
	.align		8
        /*0068*/ 	.dword	$str$22
	.align		8
        /*0070*/ 	.dword	$str$23


//--------------------- .text._ZN7cutlass13device_kernelINS_4gemm6kernel13GemmUniversalIN4cute5tupleIJiiiiEEENS1_10collective13CollectiveMmaINS1_34MainloopSm90TmaGmmaWarpSpecializedILi7ENS5_IJNS4_1CILi1EEESB_SB_EEENS1_35KernelTmaWarpSpecializedCooperativeEEENS5_IJNSA_ILi128EEESF_NSA_ILi64EEEEEENS_6half_tENS5_IJlSB_lEEESI_NS5_IJSB_llEEENS4_8TiledMMAINS4_8MMA_AtomIJNS4_4SM904GMMA26MMA_64x128x16_F32F16F16_SSILNSO_5MajorE0ELSQ_1ELNSO_7ScaleInE1ELSR_1EEEEEENS4_6LayoutINS5_IJNSA_ILi2EEESB_SB_EEENS5_IJSB_NSA_ILi0EEESX_EEEEENS5_IJNS4_10UnderscoreES10_S10_EEEEENS4_13SM90_TMA_LOADENS4_14ComposedLayoutINS4_7SwizzleILi3ELi4ELi3EEENS4_18smem_ptr_flag_bitsILi16EEENSU_INS5_IJNSA_ILi8EEESG_EEENS5_IJSG_SB_EEEEEEEvNS4_8identityES13_NS14_IS16_S18_NSU_INS5_IJSG_S19_EEENS5_IJSB_SG_EEEEEEEvS1E_EENS_8epilogue10collective6detail29Sm90TmaWarpSpecializedAdapterINS1L_15DefaultEpilogueISI_SJ_SJ_NS1K_6thread17LinearCombinationISI_Li1EffLNS1P_9ScaleType4KindE0ELNS_15FloatRoundStyleE2ESI_EENS1_15EpilogueDefaultEEEEEvvEEEEvNT_6ParamsE --------------------------
	.section	.text._ZN7cutlass13device_kernelINS_4gemm6kernel13GemmUniversalIN4cute5tupleIJiiiiEEENS1_10collective13CollectiveMmaINS1_34MainloopSm90TmaGmmaWarpSpecializedILi7ENS5_IJNS4_1CILi1EEESB_SB_EEENS1_35KernelTmaWarpSpecializedCooperativeEEENS5_IJNSA_ILi128EEESF_NSA_ILi64EEEEEENS_6half_tENS5_IJlSB_lEEESI_NS5_IJSB_llEEENS4_8TiledMMAINS4_8MMA_AtomIJNS4_4SM904GMMA26MMA_64x128x16_F32F16F16_SSILNSO_5MajorE0ELSQ_1ELNSO_7ScaleInE1ELSR_1EEEEEENS4_6LayoutINS5_IJNSA_ILi2EEESB_SB_EEENS5_IJSB_NSA_ILi0EEESX_EEEEENS5_IJNS4_10UnderscoreES10_S10_EEEEENS4_13SM90_TMA_LOADENS4_14ComposedLayoutINS4_7SwizzleILi3ELi4ELi3EEENS4_18smem_ptr_flag_bitsILi16EEENSU_INS5_IJNSA_ILi8EEESG_EEENS5_IJSG_SB_EEEEEEEvNS4_8identityES13_NS14_IS16_S18_NSU_INS5_IJSG_S19_EEENS5_IJSB_SG_EEEEEEEvS1E_EENS_8epilogue10collective6detail29Sm90TmaWarpSpecializedAdapterINS1L_15DefaultEpilogueISI_SJ_SJ_NS1K_6thread17LinearCombinationISI_Li1EffLNS1P_9ScaleType4KindE0ELNS_15FloatRoundStyleE2ESI_EENS1_15EpilogueDefaultEEEEEvvEEEEvNT_6ParamsE,"ax",@progbits
	.align	128
.text._ZN7cutlass13device_kernelINS_4gemm6kernel13GemmUniversalIN4cute5tupleIJiiiiEEENS1_10collective13CollectiveMmaINS1_34MainloopSm90TmaGmmaWarpSpecializedILi7ENS5_IJNS4_1CILi1EEESB_SB_EEENS1_35KernelTmaWarpSpecializedCooperativeEEENS5_IJNSA_ILi128EEESF_NSA_ILi64EEEEEENS_6half_tENS5_IJlSB_lEEESI_NS5_IJSB_llEEENS4_8TiledMMAINS4_8MMA_AtomIJNS4_4SM904GMMA26MMA_64x128x16_F32F16F16_SSILNSO_5MajorE0ELSQ_1ELNSO_7ScaleInE1ELSR_1EEEEEENS4_6LayoutINS5_IJNSA_ILi2EEESB_SB_EEENS5_IJSB_NSA_ILi0EEESX_EEEEENS5_IJNS4_10UnderscoreES10_S10_EEEEENS4_13SM90_TMA_LOADENS4_14ComposedLayoutINS4_7SwizzleILi3ELi4ELi3EEENS4_18smem_ptr_flag_bitsILi16EEENSU_INS5_IJNSA_ILi8EEESG_EEENS5_IJSG_SB_EEEEEEEvNS4_8identityES13_NS14_IS16_S18_NSU_INS5_IJSG_S19_EEENS5_IJSB_SG_EEEEEEEvS1E_EENS_8epilogue10collective6detail29Sm90TmaWarpSpecializedAdapterINS1L_15DefaultEpilogueISI_SJ_SJ_NS1K_6thread17LinearCombinationISI_Li1EffLNS1P_9ScaleType4KindE0ELNS_15FloatRoundStyleE2ESI_EENS1_15EpilogueDefaultEEEEEvvEEEEvNT_6ParamsE:
        .type           _ZN7cutlass13device_kernelINS_4gemm6kernel13GemmUniversalIN4cute5tupleIJiiiiEEENS1_10collective13CollectiveMmaINS1_34MainloopSm90TmaGmmaWarpSpecializedILi7ENS5_IJNS4_1CILi1EEESB_SB_EEENS1_35KernelTmaWarpSpecializedCooperativeEEENS5_IJNSA_ILi128EEESF_NSA_ILi64EEEEEENS_6half_tENS5_IJlSB_lEEESI_NS5_IJSB_llEEENS4_8TiledMMAINS4_8MMA_AtomIJNS4_4SM904GMMA26MMA_64x128x16_F32F16F16_SSILNSO_5MajorE0ELSQ_1ELNSO_7ScaleInE1ELSR_1EEEEEENS4_6LayoutINS5_IJNSA_ILi2EEESB_SB_EEENS5_IJSB_NSA_ILi0EEESX_EEEEENS5_IJNS4_10UnderscoreES10_S10_EEEEENS4_13SM90_TMA_LOADENS4_14ComposedLayoutINS4_7SwizzleILi3ELi4ELi3EEENS4_18smem_ptr_flag_bitsILi16EEENSU_INS5_IJNSA_ILi8EEESG_EEENS5_IJSG_SB_EEEEEEEvNS4_8identityES13_NS14_IS16_S18_NSU_INS5_IJSG_S19_EEENS5_IJSB_SG_EEEEEEEvS1E_EENS_8epilogue10collective6detail29Sm90TmaWarpSpecializedAdapterINS1L_15DefaultEpilogueISI_SJ_SJ_NS1K_6thread17LinearCombinationISI_Li1EffLNS1P_9ScaleType4KindE0ELNS_15FloatRoundStyleE2ESI_EENS1_15EpilogueDefaultEEEEEvvEEEEvNT_6ParamsE,@function
        .size           _ZN7cutlass13device_kernelINS_4gemm6kernel13GemmUniversalIN4cute5tupleIJiiiiEEENS1_10collective13CollectiveMmaINS1_34MainloopSm90TmaGmmaWarpSpecializedILi7ENS5_IJNS4_1CILi1EEESB_SB_EEENS1_35KernelTmaWarpSpecializedCooperativeEEENS5_IJNSA_ILi128EEESF_NSA_ILi64EEEEEENS_6half_tENS5_IJlSB_lEEESI_NS5_IJSB_llEEENS4_8TiledMMAINS4_8MMA_AtomIJNS4_4SM904GMMA26MMA_64x128x16_F32F16F16_SSILNSO_5MajorE0ELSQ_1ELNSO_7ScaleInE1ELSR_1EEEEEENS4_6LayoutINS5_IJNSA_ILi2EEESB_SB_EEENS5_IJSB_NSA_ILi0EEESX_EEEEENS5_IJNS4_10UnderscoreES10_S10_EEEEENS4_13SM90_TMA_LOADENS4_14ComposedLayoutINS4_7SwizzleILi3ELi4ELi3EEENS4_18smem_ptr_flag_bitsILi16EEENSU_INS5_IJNSA_ILi8EEESG_EEENS5_IJSG_SB_EEEEEEEvNS4_8identityES13_NS14_IS16_S18_NSU_INS5_IJSG_S19_EEENS5_IJSB_SG_EEEEEEEvS1E_EENS_8epilogue10collective6detail29Sm90TmaWarpSpecializedAdapterINS1L_15DefaultEpilogueISI_SJ_SJ_NS1K_6thread17LinearCombinationISI_Li1EffLNS1P_9ScaleType4KindE0ELNS_15FloatRoundStyleE2ESI_EENS1_15EpilogueDefaultEEEEEvvEEEEvNT_6ParamsE,(.L_x_200 - _ZN7cutlass13device_kernelINS_4gemm6kernel13GemmUniversalIN4cute5tupleIJiiiiEEENS1_10collective13CollectiveMmaINS1_34MainloopSm90TmaGmmaWarpSpecializedILi7ENS5_IJNS4_1CILi1EEESB_SB_EEENS1_35KernelTmaWarpSpecializedCooperativeEEENS5_IJNSA_ILi128EEESF_NSA_ILi64EEEEEENS_6half_tENS5_IJlSB_lEEESI_NS5_IJSB_llEEENS4_8TiledMMAINS4_8MMA_AtomIJNS4_4SM904GMMA26MMA_64x128x16_F32F16F16_SSILNSO_5MajorE0ELSQ_1ELNSO_7ScaleInE1ELSR_1EEEEEENS4_6LayoutINS5_IJNSA_ILi2EEESB_SB_EEENS5_IJSB_NSA_ILi0EEESX_EEEEENS5_IJNS4_10UnderscoreES10_S10_EEEEENS4_13SM90_TMA_LOADENS4_14ComposedLayoutINS4_7SwizzleILi3ELi4ELi3EEENS4_18smem_ptr_flag_bitsILi16EEENSU_INS5_IJNSA_ILi8EEESG_EEENS5_IJSG_SB_EEEEEEEvNS4_8identityES13_NS14_IS16_S18_NSU_INS5_IJSG_S19_EEENS5_IJSB_SG_EEEEEEEvS1E_EENS_8epilogue10collective6detail29Sm90TmaWarpSpecializedAdapterINS1L_15DefaultEpilogueISI_SJ_SJ_NS1K_6thread17LinearCombinationISI_Li1EffLNS1P_9ScaleType4KindE0ELNS_15FloatRoundStyleE2ESI_EENS1_15EpilogueDefaultEEEEEvvEEEEvNT_6ParamsE)
        .other          _ZN7cutlass13device_kernelINS_4gemm6kernel13GemmUniversalIN4cute5tupleIJiiiiEEENS1_10collective13CollectiveMmaINS1_34MainloopSm90TmaGmmaWarpSpecializedILi7ENS5_IJNS4_1CILi1EEESB_SB_EEENS1_35KernelTmaWarpSpecializedCooperativeEEENS5_IJNSA_ILi128EEESF_NSA_ILi64EEEEEENS_6half_tENS5_IJlSB_lEEESI_NS5_IJSB_llEEENS4_8TiledMMAINS4_8MMA_AtomIJNS4_4SM904GMMA26MMA_64x128x16_F32F16F16_SSILNSO_5MajorE0ELSQ_1ELNSO_7ScaleInE1ELSR_1EEEEEENS4_6LayoutINS5_IJNSA_ILi2EEESB_SB_EEENS5_IJSB_NSA_ILi0EEESX_EEEEENS5_IJNS4_10UnderscoreES10_S10_EEEEENS4_13SM90_TMA_LOADENS4_14ComposedLayoutINS4_7SwizzleILi3ELi4ELi3EEENS4_18smem_ptr_flag_bitsILi16EEENSU_INS5_IJNSA_ILi8EEESG_EEENS5_IJSG_SB_EEEEEEEvNS4_8identityES13_NS14_IS16_S18_NSU_INS5_IJSG_S19_EEENS5_IJSB_SG_EEEEEEEvS1E_EENS_8epilogue10collective6detail29Sm90TmaWarpSpecializedAdapterINS1L_15DefaultEpilogueISI_SJ_SJ_NS1K_6thread17LinearCombinationISI_Li1EffLNS1P_9ScaleType4KindE0ELNS_15FloatRoundStyleE2ESI_EENS1_15EpilogueDefaultEEEEEvvEEEEvNT_6ParamsE,@"STO_CUDA_ENTRY STV_DEFAULT"
_ZN7cutlass13device_kernelINS_4gemm6kernel13GemmUniversalIN4cute5tupleIJiiiiEEENS1_10collective13CollectiveMmaINS1_34MainloopSm90TmaGmmaWarpSpecializedILi7ENS5_IJNS4_1CILi1EEESB_SB_EEENS1_35KernelTmaWarpSpecializedCooperativeEEENS5_IJNSA_ILi128EEESF_NSA_ILi64EEEEEENS_6half_tENS5_IJlSB_lEEESI_NS5_IJSB_llEEENS4_8TiledMMAINS4_8MMA_AtomIJNS4_4SM904GMMA26MMA_64x128x16_F32F16F16_SSILNSO_5MajorE0ELSQ_1ELNSO_7ScaleInE1ELSR_1EEEEEENS4_6LayoutINS5_IJNSA_ILi2EEESB_SB_EEENS5_IJSB_NSA_ILi0EEESX_EEEEENS5_IJNS4_10UnderscoreES10_S10_EEEEENS4_13SM90_TMA_LOADENS4_14ComposedLayoutINS4_7SwizzleILi3ELi4ELi3EEENS4_18smem_ptr_flag_bitsILi16EEENSU_INS5_IJNSA_ILi8EEESG_EEENS5_IJSG_SB_EEEEEEEvNS4_8identityES13_NS14_IS16_S18_NSU_INS5_IJSG_S19_EEENS5_IJSB_SG_EEEEEEEvS1E_EENS_8epilogue10collective6detail29Sm90TmaWarpSpecializedAdapterINS1L_15DefaultEpilogueISI_SJ_SJ_NS1K_6thread17LinearCombinationISI_Li1EffLNS1P_9ScaleType4KindE0ELNS_15FloatRoundStyleE2ESI_EENS1_15EpilogueDefaultEEEEEvvEEEEvNT_6ParamsE:
[----:B------:R-:W0:Y:S01]  /*0000*/  LDC R1, c[0x0][0x28] ;  /* 0x00000a00ff017b82 */ /* 0x000e220000000800 */
[----:B------:R-:W1:Y:S01]  /*0010*/  S2R R3, SR_TID.X ;  /* 0x0000000000037919 */ /* 0x000e620000002100 */
[----:B------:R-:W-:Y:S01]  /*0020*/  ELECT P0, URZ, PT ;  /* 0x00000000003f782f */ /* 0x000fe20003800000 */
[----:B------:R-:W-:Y:S01]  /*0030*/  BSSY B0, `(.L_x_0) ;  /* 0x000000f000007945 */ /* 0x000fe20003800000 */
[--C-:B-1----:R-:W-:Y:S02]  /*0040*/  SHF.R.U32.HI R0, RZ, 0x5, R3.reuse ;  /* 0x00000005ff007819 */ /* 0x102fe40000011603 */
[----:B------:R-:W-:-:S03]  /*0050*/  SHF.R.U32.HI R14, RZ, 0x7, R3 ;  /* 0x00000007ff0e7819 */ /* 0x000fc60000011603 */
[----:B------:R-:W1:Y:S04]  /*0060*/  SHFL.IDX PT, R4, R0, RZ, 0x1f ;  /* 0x00001fff00047589 */ /* 0x000e6800000e0000 */
[----:B------:R2:W3:Y:S01]  /*0070*/  SHFL.IDX PT, R10, R14, RZ, 0x1f ;  /* 0x00001fff0e0a7589 */ /* 0x0004e200000e0000 */
[----:B-1----:R-:W-:-:S13]  /*0080*/  ISETP.NE.OR P0, PT, R4, RZ, !P0 ;  /* 0x000000ff0400720c */ /* 0x002fda0004705670 */
[----:B0-23--:R-:W-:Y:S05]  /*0090*/  @P0 BRA `(.L_x_1) ;  /* 0x0000000000200947 */ /* 0x00dfea0003800000 */
[----:B------:R-:W-:Y:S02]  /*00a0*/  ULDC.64 UR4, c[0x0][0x198] ;  /* 0x0000660000047ab9 */ /* 0x000fe40000000a00 */
[----:B------:R-:W-:Y:S02]  /*00b0*/  UIADD3 UR6, UP0, UR4, 0xf0, URZ ;  /* 0x000000f004067890 */ /* 0x000fe4000ff1e03f */
[----:B------:R-:W-:Y:S02]  /*00c0*/  UIADD3 UR4, UP1, UR4, 0x1f0, URZ ;  /* 0x000001f004047890 */ /* 0x000fe4000ff3e03f */
[----:B------:R-:W-:Y:S02]  /*00d0*/  UIADD3.X UR7, URZ, UR5, URZ, UP0, !UPT ;  /* 0x000000053f077290 */ /* 0x000fe400087fe43f */
[----:B------:R-:W-:-:S07]  /*00e0*/  UIADD3.X UR5, URZ, UR5, URZ, UP1, !UPT ;  /* 0x000000053f057290 */ /* 0x000fce0008ffe43f */
[----:B------:R0:W-:Y:S02]  /*00f0*/  UTMACCTL.PF [UR6] ;  /* 0x00000000060079b9 */ /* 0x0001e40008040000 */
[----:B------:R0:W-:Y:S02]  /*0100*/  UTMACCTL.PF [UR4] ;  /* 0x00000000040079b9 */ /* 0x0001e40008040000 */
[----:B0-----:R-:W-:Y:S01]  /*0110*/  NOP ;  /* 0x0000000000007918 */ /* 0x001fe20000000000 */
.L_x_1:
[----:B------:R-:W-:Y:S05]  /*0120*/  BSYNC B0 ;  /* 0x0000000000007941 */ /* 0x000fea0003800000 */
.L_x_0:
[----:B------:R-:W0:Y:S02]  /*0130*/  SHFL.IDX PT, R2, R0, RZ, 0x1f ;  /* 0x00001fff00027589 */ /* 0x000e2400000e0000 */
[----:B0-----:R-:W-:-:S13]  /*0140*/  ISETP.NE.AND P0, PT, R2, RZ, PT ;  /* 0x000000ff0200720c */ /* 0x001fda0003f05270 */
[----:B------:R-:W-:Y:S05]  /*0150*/  @P0 BRA `(.L_x_2) ;  /* 0x0000000000700947 */ /* 0x000fea0003800000 */
[----:B------:R-:W0:Y:S01]  /*0160*/  S2UR UR8, SR_CgaCtaId ;  /* 0x00000000000879c3 */ /* 0x000e220000008800 */
[----:B------:R-:W-:Y:S01]  /*0170*/  UMOV UR4, 0x400 ;  /* 0x0000040000047882 */ /* 0x000fe20000000000 */
[----:B------:R-:W-:Y:S01]  /*0180*/  UMOV UR5, 0x1 ;  /* 0x0000000100057882 */ /* 0x000fe20000000000 */
[----:B------:R-:W-:Y:S01]  /*0190*/  UMOV UR6, 0x100 ;  /* 0x0000010000067882 */ /* 0x000fe20000000000 */
[----:B------:R-:W-:Y:S01]  /*01a0*/  ELECT P0, URZ, PT ;  /* 0x00000000003f782f */ /* 0x000fe20003800000 */
[----:B------:R-:W-:-:S04]  /*01b0*/  UIADD3 UR6, -UR6, 0x100000, URZ ;  /* 0x0010000006067890 */ /* 0x000fc8000fffe13f */
[----:B------:R-:W-:Y:S02]  /*01c0*/  USHF.L.U32 UR7, UR6, 0xb, URZ ;  /* 0x0000000b06077899 */ /* 0x000fe4000800063f */
[----:B------:R-:W-:Y:S02]  /*01d0*/  USHF.L.U32 UR6, UR6, 0x1, URZ ;  /* 0x0000000106067899 */ /* 0x000fe4000800063f */
[----:B0-----:R-:W-:Y:S02]  /*01e0*/  ULEA UR8, UR8, UR4, 0x18 ;  /* 0x0000000408087291 */ /* 0x001fe4000f8ec03f */
[----:B------:R-:W-:-:S04]  /*01f0*/  UIADD3 UR4, -UR5, 0x100000, URZ ;  /* 0x0010000005047890 */ /* 0x000fc8000fffe13f */
[----:B------:R-:W-:Y:S02]  /*0200*/  USHF.L.U32 UR5, UR4, 0xb, URZ ;  /* 0x0000000b04057899 */ /* 0x000fe4000800063f */
[----:B------:R-:W-:Y:S01]  /*0210*/  USHF.L.U32 UR4, UR4, 0x1, URZ ;  /* 0x0000000104047899 */ /* 0x000fe2000800063f */
[----:B------:R-:W0:Y:S11]  /*0220*/  FENCE.VIEW.ASYNC.S ;  /* 0x00000000000073c6 */ /* 0x000e360000000000 */
[----:B0-----:R0:W1:Y:S01]  /*0230*/  SYNCS.EXCH.64 URZ, [UR8], UR4 ;  /* 0x00000004083f75b2 */ /* 0x0010620008000100 */
[----:B------:R0:W2:Y:S01]  /*0240*/  SYNCS.EXCH.64 URZ, [UR8+0x38], UR6 ;  /* 0x00003806083f75b2 */ /* 0x0000a20008000100 */
[----:B------:R0:W3:Y:S01]  /*0250*/  SYNCS.EXCH.64 URZ, [UR8+0x8], UR4 ;  /* 0x00000804083f75b2 */ /* 0x0000e20008000100 */
[----:B------:R0:W4:Y:S01]  /*0260*/  SYNCS.EXCH.64 URZ, [UR8+0x40], UR6 ;  /* 0x00004006083f75b2 */ /* 0x0001220008000100 */
[----:B------:R0:W0:Y:S01]  /*0270*/  SYNCS.EXCH.64 URZ, [UR8+0x10], UR4 ;  /* 0x00001004083f75b2 */ /* 0x0000220008000100 */
        /* <DEDUP_REMOVED lines=9> */
[----:B------:R-:W-:Y:S01]  /*0310*/  NOP ;  /* 0x0000000000007918 */ /* 0x000fe20000000000 */
.L_x_2:
[----:B------:R-:W5:Y:S01]  /*0320*/  SHFL.IDX PT, R0, R0, RZ, 0x1f ;  /* 0x00001fff00007589 */ /* 0x000f6200000e0000 */
[----:B------:R-:W-:Y:S01]  /*0330*/  ELECT P0, URZ, PT ;  /* 0x00000000003f782f */ /* 0x000fe20003800000 */
[----:B------:R-:W1:Y:S01]  /*0340*/  LDC R2, c[0x0][0x65c] ;  /* 0x00019700ff027b82 */ /* 0x000e620000000800 */
[----:B------:R-:W-:Y:S01]  /*0350*/  SHF.R.S32.HI R7, RZ, 0x1f, R4 ;  /* 0x0000001fff077819 */ /* 0x000fe20000011404 */
[----:B------:R-:W2:Y:S01]  /*0360*/  S2R R5, SR_CTAID.Y ;  /* 0x0000000000057919 */ /* 0x000ea20000002600 */
[----:B0-----:R-:W-:Y:S01]  /*0370*/  UMOV UR4, 0x20 ;  /* 0x0000002000047882 */ /* 0x001fe20000000000 */
[----:B------:R-:W-:Y:S01]  /*0380*/  NOP ;  /* 0x0000000000007918 */ /* 0x000fe20000000000 */
[----:B------:R-:W-:Y:S01]  /*0390*/  LEA.HI R7, R7, R4, RZ, 0x2 ;  /* 0x0000000407077211 */ /* 0x000fe200078f10ff */
[----:B------:R-:W0:Y:S01]  /*03a0*/  S2R R6, SR_CTAID.X ;  /* 0x0000000000067919 */ /* 0x000e220000002500 */
[----:B------:R-:W-:Y:S01]  /*03b0*/  ISETP.NE.AND P2, PT, R10, RZ, PT ;  /* 0x000000ff0a00720c */ /* 0x000fe20003f45270 */
[----:B------:R-:W-:Y:S01]  /*03c0*/  NOP ;  /* 0x0000000000007918 */ /* 0x000fe20000000000 */
[----:B------:R-:W-:-:S02]  /*03d0*/  LOP3.LUT R7, R7, 0xfffffffc, RZ, 0xc0, !PT ;  /* 0xfffffffc07077812 */ /* 0x000fc400078ec0ff */
[----:B-----5:R-:W-:Y:S02]  /*03e0*/  ISETP.NE.OR P0, PT, R0, RZ, !P0 ;  /* 0x000000ff0000720c */ /* 0x020fe40004705670 */
[----:B-1----:R-:W-:-:S04]  /*03f0*/  ISETP.NE.AND P3, PT, R2, 0x1, PT ;  /* 0x000000010200780c */ /* 0x002fc80003f65270 */
[----:B------:R-:W-:Y:S01]  /*0400*/  P2R R0, PR, RZ, 0x8 ;  /* 0x00000008ff007803 */ /* 0x000fe20000000000 */
[----:B------:R-:W-:Y:S01]  /*0410*/  IMAD.IADD R0, R4, 0x1, -R7 ;  /* 0x0000000104007824 */ /* 0x000fe200078e0a07 */
[----:B------:R-:W-:Y:S01]  /*0420*/  LOP3.LUT R4, R3, 0x7f, RZ, 0xc0, !PT ;  /* 0x0000007f03047812 */ /* 0x000fe200078ec0ff */
[----:B------:R-:W-:-:S03]  /*0430*/  IMAD.MOV.U32 R7, RZ, RZ, RZ ;  /* 0x000000ffff077224 */ /* 0x000fc600078e00ff */
[----:B------:R-:W-:Y:S01]  /*0440*/  ISETP.NE.AND P1, PT, R0, 0x3, PT ;  /* 0x000000030000780c */ /* 0x000fe20003f25270 */
[----:B------:R-:W-:Y:S01]  /*0450*/  VOTEU.ALL UP0, P0 ;  /* 0x00000000003f7886 */ /* 0x000fe20000000000 */
[----:B------:R-:W-:Y:S01]  /*0460*/  VOTEU.ALL UP1, P0 ;  /* 0x00000000003f7886 */ /* 0x000fe20000020000 */
[----:B------:R-:W0:Y:S01]  /*0470*/  @P3 LDC R17, c[0x0][0x10] ;  /* 0x00000400ff113b82 */ /* 0x000e220000000800 */
[----:B--2---:R-:W-:Y:S02]  /*0480*/  @P3 IMAD.MOV.U32 R8, RZ, RZ, R5 ;  /* 0x000000ffff083224 */ /* 0x004fe400078e0005 */
[----:B------:R-:W-:Y:S01]  /*0490*/  @!UP0 UMOV UR6, 0x400 ;  /* 0x0000040000068882 */ /* 0x000fe20000000000 */
[----:B------:R-:W-:-:S04]  /*04a0*/  @!UP0 UIADD3 UR4, -UR4, 0x100000, URZ ;  /* 0x0010000004048890 */ /* 0x000fc8000fffe13f */
[----:B------:R-:W-:Y:S02]  /*04b0*/  @!UP0 USHF.L.U32 UR5, UR4, 0xb, URZ ;  /* 0x0000000b04058899 */ /* 0x000fe4000800063f */
[----:B------:R-:W-:Y:S01]  /*04c0*/  @!UP0 USHF.L.U32 UR4, UR4, 0x1, URZ ;  /* 0x0000000104048899 */ /* 0x000fe2000800063f */
[----:B------:R-:W-:Y:S01]  /*04d0*/  @P3 IMAD.MOV.U32 R9, RZ, RZ, RZ ;  /* 0x000000ffff093224 */ /* 0x000fe200078e00ff */
[----:B------:R-:W1:Y:S08]  /*04e0*/  @!UP0 S2UR UR7, SR_CgaCtaId ;  /* 0x00000000000789c3 */ /* 0x000e700000008800 */
[----:B------:R-:W2:Y:S01]  /*04f0*/  @!P3 LDC R11, c[0x0][0xc] ;  /* 0x00000300ff0bbb82 */ /* 0x000ea20000000800 */
[----:B0-----:R-:W-:Y:S01]  /*0500*/  @P3 IMAD.WIDE.U32 R16, R6, R17, R8 ;  /* 0x0000001106103225 */ /* 0x001fe200078e0008 */
[----:B-1----:R-:W-:Y:S01]  /*0510*/  @!UP0 ULEA UR8, UR7, UR6, 0x18 ;  /* 0x0000000607088291 */ /* 0x002fe2000f8ec03f */
[----:B------:R-:W-:-:S02]  /*0520*/  VOTEU.ALL UP0, P0 ;  /* 0x00000000003f7886 */ /* 0x000fc40000000000 */
[----:B------:R-:W-:Y:S01]  /*0530*/  ULDC UR6, c[0x0][0xc] ;  /* 0x0000030000067ab9 */ /* 0x000fe20000000800 */
[----:B------:R-:W-:Y:S01]  /*0540*/  ISETP.EQ.OR P0, PT, R0, RZ, !P1 ;  /* 0x000000ff0000720c */ /* 0x000fe20004f02670 */
[----:B------:R-:W-:-:S03]  /*0550*/  ULDC UR7, c[0x0][0x10] ;  /* 0x0000040000077ab9 */ /* 0x000fc60000000800 */
[C---:B------:R-:W-:Y:S01]  /*0560*/  ISETP.EQ.AND P0, PT, R10.reuse, RZ, P0 ;  /* 0x000000ff0a00720c */ /* 0x040fe20000702270 */
[----:B------:R-:W-:Y:S02]  /*0570*/  VIADD R10, R10, 0xffffffff ;  /* 0xffffffff0a0a7836 */ /* 0x000fe40000000000 */
[----:B--2---:R-:W-:Y:S01]  /*0580*/  @!P3 IMAD.WIDE.U32 R8, R11, R5, R6 ;  /* 0x000000050b08b225 */ /* 0x004fe200078e0006 */
[----:B------:R-:W0:Y:S02]  /*0590*/  FENCE.VIEW.ASYNC.S ;  /* 0x00000000000073c6 */ /* 0x000e240000000000 */
[----:B0-----:R-:W3:Y:S01]  /*05a0*/  @!UP0 SYNCS.EXCH.64 URZ, [UR8+0x80], UR4 ;  /* 0x00008004083f85b2 */ /* 0x001ee20008000100 */
[----:B------:R-:W-:Y:S01]  /*05b0*/  SEL R18, RZ, 0x1, !P0 ;  /* 0x00000001ff127807 */ /* 0x000fe20004000000 */
[----:B------:R-:W-:Y:S01]  /*05c0*/  @P3 IMAD.MOV.U32 R11, RZ, RZ, RZ ;  /* 0x000000ffff0b3224 */ /* 0x000fe200078e00ff */
[----:B------:R-:W-:Y:S01]  /*05d0*/  ISETP.GE.U32.AND P1, PT, R10, 0x2, PT ;  /* 0x000000020a00780c */ /* 0x000fe20003f26070 */
[----:B------:R-:W-:-:S02]  /*05e0*/  @!P3 IMAD.MOV.U32 R16, RZ, RZ, R8 ;  /* 0x000000ffff10b224 */ /* 0x000fc400078e0008 */
[----:B------:R-:W-:Y:S01]  /*05f0*/  @P3 IMAD.IADD R17, R17, 0x1, R11 ;  /* 0x0000000111113824 */ /* 0x000fe200078e020b */
[----:B------:R-:W-:Y:S01]  /*0600*/  SEL R18, R18, 0x2, P1 ;  /* 0x0000000212127807 */ /* 0x000fe20000800000 */
[----:B------:R-:W-:Y:S01]  /*0610*/  @!P3 IMAD.MOV.U32 R17, RZ, RZ, R9 ;  /* 0x000000ffff11b224 */ /* 0x000fe200078e0009 */
[----:B------:R0:W3:Y:S01]  /*0620*/  @!UP1 SYNCS.EXCH.64 URZ, [UR8+0x88], UR4 ;  /* 0x00008804083f95b2 */ /* 0x0000e20008000100 */
[----:B------:R-:W-:Y:S01]  /*0630*/  NOP ;  /* 0x0000000000007918 */ /* 0x000fe20000000000 */
[----:B0-----:R-:W-:-:S03]  /*0640*/  UIMAD.WIDE.U32 UR4, UR6, UR7, URZ ;  /* 0x00000007060472a5 */ /* 0x001fc6000f8e003f */
[----:B------:R-:W-:Y:S02]  /*0650*/  ULDC UR6, c[0x0][0x14] ;  /* 0x0000050000067ab9 */ /* 0x000fe40000000800 */
[----:B------:R-:W-:Y:S02]  /*0660*/  UIMAD.WIDE.U32 UR36, UR4, UR6, URZ ;  /* 0x00000006042472a5 */ /* 0x000fe4000f8e003f */
[----:B------:R-:W-:-:S04]  /*0670*/  UIMAD UR42, UR5, UR6, URZ ;  /* 0x00000006052a72a4 */ /* 0x000fc8000f8e023f */
[----:B------:R-:W-:Y:S01]  /*0680*/  UIADD3 UR42, UR37, UR42, URZ ;  /* 0x0000002a252a7290 */ /* 0x000fe2000fffe03f */
[----:B---34-:R-:W-:Y:S06]  /*0690*/  BAR.SYNC.DEFER_BLOCKING 0x0 ;  /* 0x0000000000007b1d */ /* 0x018fec0000010000 */
[----:B------:R-:W-:Y:S05]  /*06a0*/  @!P2 BRA `(.L_x_3) ;  /* 0x0000005c00c8a947 */ /* 0x000fea0003800000 */
[----:B------:R-:W-:-:S13]  /*06b0*/  ISETP.GT.U32.AND P0, PT, R10, 0x1, PT ;  /* 0x000000010a00780c */ /* 0x000fda0003f04070 */
[----:B------:R-:W-:Y:S05]  /*06c0*/  @P0 EXIT ;  /* 0x000000000000094d */ /* 0x000fea0003800000 */
[----:B------:R-:W-:Y:S01]  /*06d0*/  ULDC.64 UR4, c[0x0][0x650] ;  /* 0x0001940000047ab9 */ /* 0x000fe20000000a00 */
[----:B------:R-:W-:Y:S01]  /*06e0*/  PRMT R0, RZ, 0x7610, R0 ;  /* 0x00007610ff007816 */ /* 0x000fe20000000000 */
[----:B------:R-:W-:Y:S01]  /*06f0*/  IMAD.MOV.U32 R101, RZ, RZ, -0x1 ;  /* 0xffffffffff657424 */ /* 0x000fe200078e00ff */
[----:B------:R-:W-:Y:S01]  /*0700*/  ISETP.GE.U32.AND P0, PT, R16, UR4, PT ;  /* 0x0000000410007c0c */ /* 0x000fe2000bf06070 */
[----:B------:R-:W-:Y:S02]  /*0710*/  IMAD.MOV.U32 R100, RZ, RZ, -0x1 ;  /* 0xffffffffff647424 */ /* 0x000fe400078e00ff */
[----:B------:R-:W-:Y:S01]  /*0720*/  IMAD.MOV.U32 R99, RZ, RZ, -0x1 ;  /* 0xffffffffff637424 */ /* 0x000fe200078e00ff */
[----:B------:R-:W-:-:S13]  /*0730*/  ISETP.GE.U32.AND.EX P0, PT, R17, UR5, PT, P0 ;  /* 0x0000000511007c0c */ /* 0x000fda000bf06100 */
[----:B------:R-:W-:Y:S05]  /*0740*/  @P0 BRA `(.L_x_4) ;  /* 0x0000000400540947 */ /* 0x000fea0003800000 */
[----:B------:R-:W0:Y:S01]  /*0750*/  LDC.64 R20, c[0x0][0x628] ;  /* 0x00018a00ff147b82 */ /* 0x000e220000000a00 */
[----:B------:R-:W-:Y:S02]  /*0760*/  IMAD.MOV.U32 R8, RZ, RZ, R16 ;  /* 0x000000ffff087224 */ /* 0x000fe400078e0010 */
[----:B------:R-:W-:-:S05]  /*0770*/  IMAD.MOV.U32 R9, RZ, RZ, R17 ;  /* 0x000000ffff097224 */ /* 0x000fca00078e0011 */
[----:B------:R-:W1:Y:S08]  /*0780*/  LDC R0, c[0x0][0x630] ;  /* 0x00018c00ff007b82 */ /* 0x000e700000000800 */
[----:B------:R-:W2:Y:S01]  /*0790*/  LDC.64 R22, c[0x0][0x620] ;  /* 0x00018800ff167b82 */ /* 0x000ea20000000a00 */
[----:B0-----:R-:W-:-:S04]  /*07a0*/  ISETP.NE.U32.AND P0, PT, R20, RZ, PT ;  /* 0x000000ff1400720c */ /* 0x001fc80003f05070 */
[----:B------:R-:W-:-:S13]  /*07b0*/  ISETP.NE.AND.EX P0, PT, R21, RZ, PT, P0 ;  /* 0x000000ff1500720c */ /* 0x000fda0003f05300 */
[----:B-12---:R-:W-:Y:S05]  /*07c0*/  @!P0 BRA `(.L_x_5) ;  /* 0x0000000000288947 */ /* 0x006fea0003800000 */
[----:B------:R-:W0:Y:S02]  /*07d0*/  LDC R13, c[0x0][0x634] ;  /* 0x00018d00ff0d7b82 */ /* 0x000e240000000800 */
[----:B0-----:R-:W-:-:S05]  /*07e0*/  IADD3 R13, P0, R16, R13, RZ ;  /* 0x0000000d100d7210 */ /* 0x001fca0007f1e0ff */
[----:B------:R-:W-:-:S04]  /*07f0*/  IMAD.X R15, RZ, RZ, R17, P0 ;  /* 0x000000ffff0f7224 */ /* 0x000fc800000e0611 */
[----:B------:R-:W-:-:S04]  /*0800*/  IMAD.WIDE.U32 R8, R15, R20, RZ ;  /* 0x000000140f087225 */ /* 0x000fc800078e00ff */
[----:B------:R-:W-:-:S04]  /*0810*/  IMAD.WIDE.U32 R10, P0, R13, R21, R8 ;  /* 0x000000150d0a7225 */ /* 0x000fc80007800008 */
[----:B------:R-:W-:-:S04]  /*0820*/  IMAD.WIDE.U32 R8, R13, R20, RZ ;  /* 0x000000140d087225 */ /* 0x000fc800078e00ff */
[----:B------:R-:W-:Y:S01]  /*0830*/  IMAD.X R13, RZ, RZ, RZ, P0 ;  /* 0x000000ffff0d7224 */ /* 0x000fe200000e06ff */
[----:B------:R-:W-:Y:S01]  /*0840*/  IADD3 RZ, P0, R9, R10, RZ ;  /* 0x0000000a09ff7210 */ /* 0x000fe20007f1e0ff */
[----:B------:R-:W-:-:S04]  /*0850*/  IMAD.MOV.U32 R12, RZ, RZ, R11 ;  /* 0x000000ffff0c7224 */ /* 0x000fc800078e000b */
[----:B------:R-:W-:-:S08]  /*0860*/  IMAD.WIDE.U32.X R8, R15, R21, R12, P0 ;  /* 0x000000150f087225 */ /* 0x000fd000000e040c */
.L_x_5:
[-CC-:B------:R-:W-:Y:S01]  /*0870*/  SHF.R.U64 R99, R8, R0.reuse, R9.reuse ;  /* 0x0000000008637219 */ /* 0x180fe20000001209 */
[----:B------:R-:W0:Y:S01]  /*0880*/  LDC R12, c[0x0][0x618] ;  /* 0x00018600ff0c7b82 */ /* 0x000e220000000800 */
[----:B------:R-:W-:Y:S01]  /*0890*/  SHF.R.U32.HI R7, RZ, R0, R9 ;  /* 0x00000000ff077219 */ /* 0x000fe20000011609 */
[----:B------:R-:W-:Y:S01]  /*08a0*/  ULDC UR4, c[0x0][0x150] ;  /* 0x0000540000047ab9 */ /* 0x000fe20000000800 */
[----:B------:R-:W-:Y:S02]  /*08b0*/  IADD3 R11, P0, RZ, -R99, RZ ;  /* 0x80000063ff0b7210 */ /* 0x000fe40007f1e0ff */
[----:B------:R-:W-:-:S03]  /*08c0*/  I2FP.F32.U32 R0, R6 ;  /* 0x0000000600007245 */ /* 0x000fc60000201000 */
[----:B------:R-:W1:Y:S01]  /*08d0*/  LDC.64 R30, c[0x0][0x640] ;  /* 0x00019000ff1e7b82 */ /* 0x000e620000000a00 */
[----:B------:R-:W-:Y:S02]  /*08e0*/  IMAD.X R13, RZ, RZ, ~R7, P0 ;  /* 0x000000ffff0d7224 */ /* 0x000fe400000e0e07 */
[----:B------:R-:W-:Y:S01]  /*08f0*/  FMUL R0, R0, UR4 ;  /* 0x0000000400007c20 */ /* 0x000fe20008400000 */
[----:B------:R-:W-:Y:S01]  /*0900*/  IMAD.WIDE.U32 R8, R11, R22, R16 ;  /* 0x000000160b087225 */ /* 0x000fe200078e0010 */
[----:B------:R-:W-:-:S03]  /*0910*/  ULDC UR4, c[0x0][0x154] ;  /* 0x0000550000047ab9 */ /* 0x000fc60000000800 */
[----:B------:R-:W-:Y:S01]  /*0920*/  IMAD R10, R13, R22, RZ ;  /* 0x000000160d0a7224 */ /* 0x000fe200078e02ff */
[----:B------:R-:W2:Y:S01]  /*0930*/  LDC R7, c[0x0][0x144] ;  /* 0x00005100ff077b82 */ /* 0x000ea20000000800 */
[----:B------:R-:W3:Y:S02]  /*0940*/  F2I.U32.TRUNC.NTZ R0, R0 ;  /* 0x0000000000007305 */ /* 0x000ee4000020f000 */
[----:B------:R-:W-:-:S04]  /*0950*/  IMAD R11, R11, R23, R10 ;  /* 0x000000170b0b7224 */ /* 0x000fc800078e020a */
[----:B------:R-:W-:Y:S01]  /*0960*/  IMAD.IADD R9, R9, 0x1, R11 ;  /* 0x0000000109097824 */ /* 0x000fe200078e020b */
[----:B------:R-:W4:Y:S01]  /*0970*/  LDC R24, c[0x0][0x608] ;  /* 0x00018200ff187b82 */ /* 0x000f220000000800 */
[----:B------:R-:W-:-:S03]  /*0980*/  IMAD.MOV.U32 R11, RZ, RZ, -0x1 ;  /* 0xffffffffff0b7424 */ /* 0x000fc600078e00ff */
[-CC-:B0-----:R-:W-:Y:S02]  /*0990*/  SHF.R.U64 R22, R8, R12.reuse, R9.reuse ;  /* 0x0000000c08167219 */ /* 0x181fe40000001209 */
[----:B------:R-:W-:Y:S02]  /*09a0*/  I2FP.F32.U32 R8, R5 ;  /* 0x0000000500087245 */ /* 0x000fe40000201000 */
[----:B------:R-:W0:Y:S01]  /*09b0*/  LDC R28, c[0x0][0x658] ;  /* 0x00019600ff1c7b82 */ /* 0x000e220000000800 */
[----:B-1----:R-:W-:Y:S01]  /*09c0*/  ISETP.NE.U32.AND P0, PT, R30, RZ, PT ;  /* 0x000000ff1e00720c */ /* 0x002fe20003f05070 */
[----:B---3--:R-:W-:Y:S02]  /*09d0*/  IMAD.MOV R10, RZ, RZ, -R0 ;  /* 0x000000ffff0a7224 */ /* 0x008fe400078e0a00 */
[----:B------:R-:W-:Y:S01]  /*09e0*/  FMUL R8, R8, UR4 ;  /* 0x0000000408087c20 */ /* 0x000fe20008400000 */
[----:B------:R-:W-:Y:S02]  /*09f0*/  SHF.R.U32.HI R9, RZ, R12, R9 ;  /* 0x0000000cff097219 */ /* 0x000fe40000011609 */
[----:B------:R-:W-:Y:S01]  /*0a00*/  ISETP.NE.AND.EX P0, PT, R31, RZ, PT, P0 ;  /* 0x000000ff1f00720c */ /* 0x000fe20003f05300 */
[----:B------:R1:W3:Y:S01]  /*0a10*/  F2I.U32.TRUNC.NTZ R15, R8 ;  /* 0x00000008000f7305 */ /* 0x0002e2000020f000 */
[----:B------:R-:W1:Y:S01]  /*0a20*/  LDC R20, c[0x0][0x148] ;  /* 0x00005200ff147b82 */ /* 0x000e620000000800 */
[----:B--2---:R-:W-:-:S07]  /*0a30*/  IMAD R0, R7, R10, R6 ;  /* 0x0000000a07007224 */ /* 0x004fce00078e0206 */
[----:B------:R-:W2:Y:S01]  /*0a40*/  LDC R26, c[0x0][0x600] ;  /* 0x00018000ff1a7b82 */ /* 0x000ea20000000800 */
[-CC-:B----4-:R-:W-:Y:S02]  /*0a50*/  SHF.R.U64 R32, R22, R24.reuse, R9.reuse ;  /* 0x0000001816207219 */ /* 0x190fe40000001209 */
[----:B------:R-:W-:Y:S01]  /*0a60*/  SHF.R.U32.HI R7, RZ, R24, R9 ;  /* 0x00000018ff077219 */ /* 0x000fe20000011609 */
[----:B------:R-:W-:-:S04]  /*0a70*/  IMAD.MOV.U32 R9, RZ, RZ, 0x1 ;  /* 0x00000001ff097424 */ /* 0x000fc800078e00ff */
[----:B------:R-:W4:Y:S01]  /*0a80*/  LDC R21, c[0x0][0x648] ;  /* 0x00019200ff157b82 */ /* 0x000f220000000800 */
[-C--:B0-----:R-:W-:Y:S02]  /*0a90*/  SHF.L.U32 R6, R11, R28.reuse, RZ ;  /* 0x0000001c0b067219 */ /* 0x081fe400000006ff */
[--C-:B------:R-:W-:Y:S02]  /*0aa0*/  SHF.R.U64 R24, R32, R28, R7.reuse ;  /* 0x0000001c20187219 */ /* 0x100fe40000001207 */
[----:B------:R-:W-:Y:S02]  /*0ab0*/  LOP3.LUT R13, RZ, R6, RZ, 0x33, !PT ;  /* 0x00000006ff0d7212 */ /* 0x000fe400078e33ff */
[-C--:B------:R-:W-:Y:S01]  /*0ac0*/  SHF.R.U32.HI R7, RZ, R28.reuse, R7 ;  /* 0x0000001cff077219 */ /* 0x080fe20000011607 */
[----:B------:R-:W0:Y:S01]  /*0ad0*/  LDC R23, c[0x0][0x638] ;  /* 0x00018e00ff177b82 */ /* 0x000e220000000800 */
[----:B------:R-:W-:Y:S01]  /*0ae0*/  SHF.L.U32 R12, R9, R28, RZ ;  /* 0x0000001c090c7219 */ /* 0x000fe200000006ff */
[----:B------:R-:W-:-:S06]  /*0af0*/  IMAD.MOV.U32 R6, RZ, RZ, R24 ;  /* 0x000000ffff067224 */ /* 0x000fcc00078e0018 */
[----:B------:R-:W0:Y:S01]  /*0b00*/  LDC R101, c[0x0][0x610] ;  /* 0x00018400ff657b82 */ /* 0x000e220000000800 */
[----:B-1-3--:R-:W-:Y:S05]  /*0b10*/  @!P0 BRA `(.L_x_6) ;  /* 0x0000000000288947 */ /* 0x00afea0003800000 */
[----:B------:R-:W1:Y:S02]  /*0b20*/  LDC R11, c[0x0][0x64c] ;  /* 0x00019300ff0b7b82 */ /* 0x000e640000000800 */
[----:B-1----:R-:W-:-:S05]  /*0b30*/  IADD3 R11, P0, R24, R11, RZ ;  /* 0x0000000b180b7210 */ /* 0x002fca0007f1e0ff */
        /* <DEDUP_REMOVED lines=8> */
.L_x_6:
[----:B----4-:R-:W-:Y:S01]  /*0bc0*/  SHF.R.U64 R6, R6, R21, R7 ;  /* 0x0000001506067219 */ /* 0x010fe20000001207 */
[----:B--2---:R-:W-:Y:S01]  /*0bd0*/  VIADD R7, R26, 0xffffffff ;  /* 0xffffffff1a077836 */ /* 0x004fe20000000000 */
[----:B------:R-:W-:Y:S01]  /*0be0*/  LOP3.LUT R13, R32, R13, RZ, 0xc0, !PT ;  /* 0x0000000d200d7212 */ /* 0x000fe200078ec0ff */
[----:B------:R-:W-:Y:S02]  /*0bf0*/  IMAD.MOV R15, RZ, RZ, -R15 ;  /* 0x000000ffff0f7224 */ /* 0x000fe400078e0a0f */
[----:B------:R-:W-:Y:S02]  /*0c00*/  IMAD.MOV R8, RZ, RZ, -R6 ;  /* 0x000000ffff087224 */ /* 0x000fe400078e0a06 */
[----:B------:R-:W-:Y:S01]  /*0c10*/  IMAD R13, R12, R6, R13 ;  /* 0x000000060c0d7224 */ /* 0x000fe200078e020d */
[----:B------:R-:W-:Y:S01]  /*0c20*/  LOP3.LUT R6, R22, R7, RZ, 0xc0, !PT ;  /* 0x0000000716067212 */ /* 0x000fe200078ec0ff */
[----:B------:R-:W-:Y:S02]  /*0c30*/  @P3 IMAD R0, R20, R15, R5 ;  /* 0x0000000f14003224 */ /* 0x000fe400078e0205 */
[----:B0-----:R-:W-:-:S02]  /*0c40*/  IMAD R5, R8, R23, R24 ;  /* 0x0000001708057224 */ /* 0x001fc400078e0218 */
[----:B------:R-:W-:Y:S02]  /*0c50*/  IMAD R101, R13, R101, R0 ;  /* 0x000000650d657224 */ /* 0x000fe400078e0200 */
[----:B------:R-:W-:Y:S02]  /*0c60*/  IMAD R6, R5, R26, R6 ;  /* 0x0000001a05067224 */ /* 0x000fe400078e0206 */
[----:B------:R-:W-:-:S03]  /*0c70*/  IMAD.MOV.U32 R0, RZ, RZ, 0x1 ;  /* 0x00000001ff007424 */ /* 0x000fc600078e00ff */
[----:B------:R-:W-:Y:S02]  /*0c80*/  SEL R100, R6, R101, !P3 ;  /* 0x0000006506647207 */ /* 0x000fe40005800000 */
[----:B------:R-:W-:-:S07]  /*0c90*/  SEL R101, R101, R6, !P3 ;  /* 0x0000000665657207 */ /* 0x000fce0005800000 */
.L_x_4:
[----:B------:R-:W-:-:S08]  /*0ca0*/  NOP ;  /* 0x0000000000007918 */ /* 0x000fd00000000000 */
[----:B------:R-:W0:Y:S02]  /*0cb0*/  USETMAXREG.TRY_ALLOC.CTAPOOL UP0, 0xe8 ;  /* 0x000000e8000079c8 */ /* 0x000e240008000600 */
[----:B0-----:R-:W-:-:S13]  /*0cc0*/  PLOP3.LUT P0, PT, PT, PT, UP0, 0x80, 0x0 ;  /* 0x000000000000781c */ /* 0x001fda0003f0f008 */
[----:B------:R-:W-:Y:S05]  /*0cd0*/  @!P0 BRA `(.L_x_4) ;  /* 0xfffffffc00f08947 */ /* 0x000fea000383ffff */
[----:B------:R-:W-:Y:S01]  /*0ce0*/  ULDC.64 UR4, c[0x0][0x598] ;  /* 0x0001660000047ab9 */ /* 0x000fe20000000a00 */
[----:B------:R-:W-:Y:S01]  /*0cf0*/  ULDC.64 UR38, c[0x0][0x208] ;  /* 0x0000820000267ab9 */ /* 0x000fe20000000a00 */
[----:B------:R-:W-:-:S04]  /*0d00*/  ISETP.NE.U32.AND P0, PT, RZ, UR4, PT ;  /* 0x00000004ff007c0c */ /* 0x000fc8000bf05070 */
[----:B------:R-:W-:-:S13]  /*0d10*/  ISETP.NE.AND.EX P0, PT, RZ, UR5, PT, P0 ;  /* 0x00000005ff007c0c */ /* 0x000fda000bf05300 */
[----:B------:R-:W-:Y:S05]  /*0d20*/  @!P0 BRA `(.L_x_7) ;  /* 0x00000000001c8947 */ /* 0x000fea0003800000 */
[----:B------:R-:W0:Y:S02]  /*0d30*/  LDC.64 R6, c[0x0][0x598] ;  /* 0x00016600ff067b82 */ /* 0x000e240000000a00 */
[----:B0-----:R-:W2:Y:S02]  /*0d40*/  LDG.E.64 R6, desc[UR38][R6.64] ;  /* 0x0000002606067981 */ /* 0x001ea4000c1e1b00 */
[----:B--2---:R-:W-:-:S04]  /*0d50*/  ISETP.NE.U32.AND P0, PT, R6, RZ, PT ;  /* 0x000000ff0600720c */ /* 0x004fc80003f05070 */
[----:B------:R-:W-:-:S13]  /*0d60*/  ISETP.NE.AND.EX P0, PT, R7, RZ, PT, P0 ;  /* 0x000000ff0700720c */ /* 0x000fda0003f05300 */
[----:B------:R-:W-:Y:S05]  /*0d70*/  @!P0 BRA `(.L_x_7) ;  /* 0x0000000000088947 */ /* 0x000fea0003800000 */
[----:B------:R0:W5:Y:S01]  /*0d80*/  LD.E R19, desc[UR38][R6.64] ;  /* 0x0000002606137980 */ /* 0x000162000c101900 */
[----:B------:R-:W-:Y:S05]  /*0d90*/  BRA `(.L_x_8) ;  /* 0x0000000000247947 */ /* 0x000fea0003800000 */
.L_x_7:
[----:B------:R-:W-:Y:S02]  /*0da0*/  ULDC.64 UR4, c[0x0][0x588] ;  /* 0x0001620000047ab9 */ /* 0x000fe40000000a00 */
[----:B------:R-:W-:-:S04]  /*0db0*/  ISETP.NE.U32.AND P0, PT, RZ, UR4, PT ;  /* 0x00000004ff007c0c */ /* 0x000fc8000bf05070 */
[----:B------:R-:W-:-:S13]  /*0dc0*/  ISETP.NE.AND.EX P0, PT, RZ, UR5, PT, P0 ;  /* 0x00000005ff007c0c */ /* 0x000fda000bf05300 */
[----:B------:R-:W-:Y:S05]  /*0dd0*/  @!P0 BRA `(.L_x_9) ;  /* 0x00000000000c8947 */ /* 0x000fea0003800000 */
[----:B------:R-:W0:Y:S02]  /*0de0*/  LDC.64 R6, c[0x0][0x588] ;  /* 0x00016200ff067b82 */ /* 0x000e240000000a00 */
[----:B0-----:R1:W5:Y:S01]  /*0df0*/  LDG.E R19, desc[UR38][R6.64] ;  /* 0x0000002606137981 */ /* 0x001362000c1e1900 */
[----:B------:R-:W-:Y:S05]  /*0e00*/  BRA `(.L_x_8) ;  /* 0x0000000000087947 */ /* 0x000fea0003800000 */
.L_x_9:
[----:B------:R-:W-:Y:S02]  /*0e10*/  ULDC UR4, c[0x0][0x580] ;  /* 0x0001600000047ab9 */ /* 0x000fe40000000800 */
[----:B------:R-:W-:-:S07]  /*0e20*/  IMAD.U32 R19, RZ, RZ, UR4 ;  /* 0x00000004ff137e24 */ /* 0x000fce000f8e00ff */
.L_x_8:
[----:B------:R-:W-:Y:S02]  /*0e30*/  ULDC.64 UR4, c[0x0][0x5a0] ;  /* 0x0001680000047ab9 */ /* 0x000fe40000000a00 */
[----:B------:R-:W-:-:S04]  /*0e40*/  ISETP.NE.U32.AND P0, PT, RZ, UR4, PT ;  /* 0x00000004ff007c0c */ /* 0x000fc8000bf05070 */
[----:B------:R-:W-:-:S13]  /*0e50*/  ISETP.NE.AND.EX P0, PT, RZ, UR5, PT, P0 ;  /* 0x00000005ff007c0c */ /* 0x000fda000bf05300 */
[----:B------:R-:W-:Y:S05]  /*0e60*/  @!P0 BRA `(.L_x_10) ;  /* 0x00000000001c8947 */ /* 0x000fea0003800000 */
[----:B01----:R-:W0:Y:S02]  /*0e70*/  LDC.64 R6, c[0x0][0x5a0] ;  /* 0x00016800ff067b82 */ /* 0x003e240000000a00 */
[----:B0-----:R-:W2:Y:S02]  /*0e80*/  LDG.E.64 R6, desc[UR38][R6.64] ;  /* 0x0000002606067981 */ /* 0x001ea4000c1e1b00 */
[----:B--2---:R-:W-:-:S04]  /*0e90*/  ISETP.NE.U32.AND P0, PT, R6, RZ, PT ;  /* 0x000000ff0600720c */ /* 0x004fc80003f05070 */
[----:B------:R-:W-:-:S13]  /*0ea0*/  ISETP.NE.AND.EX P0, PT, R7, RZ, PT, P0 ;  /* 0x000000ff0700720c */ /* 0x000fda0003f05300 */
[----:B------:R-:W-:Y:S05]  /*0eb0*/  @!P0 BRA `(.L_x_10) ;  /* 0x0000000000088947 */ /* 0x000fea0003800000 */
[----:B------:R0:W5:Y:S01]  /*0ec0*/  LD.E R88, desc[UR38][R6.64] ;  /* 0x0000002606587980 */ /* 0x000162000c101900 */
[----:B------:R-:W-:Y:S05]  /*0ed0*/  BRA `(.L_x_11) ;  /* 0x0000000000247947 */ /* 0x000fea0003800000 */
.L_x_10:
[----:B------:R-:W-:Y:S02]  /*0ee0*/  ULDC.64 UR4, c[0x0][0x590] ;  /* 0x0001640000047ab9 */ /* 0x000fe40000000a00 */
[----:B------:R-:W-:-:S04]  /*0ef0*/  ISETP.NE.U32.AND P0, PT, RZ, UR4, PT ;  /* 0x00000004ff007c0c */ /* 0x000fc8000bf05070 */
[----:B------:R-:W-:-:S13]  /*0f00*/  ISETP.NE.AND.EX P0, PT, RZ, UR5, PT, P0 ;  /* 0x00000005ff007c0c */ /* 0x000fda000bf05300 */
[----:B------:R-:W-:Y:S05]  /*0f10*/  @!P0 BRA `(.L_x_12) ;  /* 0x00000000000c8947 */ /* 0x000fea0003800000 */
[----:B------:R-:W2:Y:S02]  /*0f20*/  LDC.64 R88, c[0x0][0x590] ;  /* 0x00016400ff587b82 */ /* 0x000ea40000000a00 */
[----:B--2---:R2:W5:Y:S01]  /*0f30*/  LDG.E R88, desc[UR38][R88.64] ;  /* 0x0000002658587981 */ /* 0x004562000c1e1900 */
[----:B------:R-:W-:Y:S05]  /*0f40*/  BRA `(.L_x_11) ;  /* 0x0000000000087947 */ /* 0x000fea0003800000 */
.L_x_12:
[----:B------:R-:W-:Y:S02]  /*0f50*/  ULDC UR4, c[0x0][0x584] ;  /* 0x0001610000047ab9 */ /* 0x000fe40000000800 */
[----:B------:R-:W-:-:S07]  /*0f60*/  IMAD.U32 R88, RZ, RZ, UR4 ;  /* 0x00000004ff587e24 */ /* 0x000fce000f8e00ff */
.L_x_11:
[----:B------:R-:W-:-:S13]  /*0f70*/  LOP3.LUT P0, RZ, R0, 0xff, RZ, 0xc0, !PT ;  /* 0x000000ff00ff7812 */ /* 0x000fda000780c0ff */
[----:B------:R-:W-:Y:S05]  /*0f80*/  @!P0 EXIT ;  /* 0x000000000000894d */ /* 0x000fea0003800000 */
[----:B------:R-:W3:Y:S01]  /*0f90*/  LDC R90, c[0x0][0x658] ;  /* 0x00019600ff5a7b82 */ /* 0x000ee20000000800 */
[----:B------:R-:W-:Y:S01]  /*0fa0*/  ULDC.64 UR6, c[0x0][0x288] ;  /* 0x0000a20000067ab9 */ /* 0x000fe20000000a00 */
[----:B------:R-:W-:Y:S01]  /*0fb0*/  LOP3.LUT R14, R14, 0x1, RZ, 0xc0, !PT ;  /* 0x000000010e0e7812 */ /* 0x000fe200078ec0ff */
[----:B------:R-:W-:Y:S01]  /*0fc0*/  UIADD3 UR4, UR7, 0x3f, URZ ;  /* 0x0000003f07047890 */ /* 0x000fe2000fffe03f */
[----:B------:R-:W-:Y:S01]  /*0fd0*/  SHF.R.U32.HI R0, RZ, 0x2, R3 ;  /* 0x00000002ff007819 */ /* 0x000fe20000011603 */
[----:B01----:R-:W-:Y:S01]  /*0fe0*/  IMAD.MOV.U32 R7, RZ, RZ, -0x1 ;  /* 0xffffffffff077424 */ /* 0x003fe200078e00ff */
[----:B------:R-:W-:Y:S01]  /*0ff0*/  SHF.R.U32.HI R4, RZ, 0x1, R4 ;  /* 0x00000001ff047819 */ /* 0x000fe20000011604 */
[----:B------:R-:W-:Y:S01]  /*1000*/  USHF.R.S32.HI UR5, URZ, 0x1f, UR4 ;  /* 0x0000001f3f057899 */ /* 0x000fe20008011404 */
[----:B------:R-:W0:Y:S01]  /*1010*/  LDC.64 R92, c[0x0][0x5c8] ;  /* 0x00017200ff5c7b82 */ /* 0x000e220000000a00 */
[----:B------:R-:W-:Y:S01]  /*1020*/  IMAD.SHL.U32 R5, R14, 0x40, RZ ;  /* 0x000000400e057824 */ /* 0x000fe200078e00ff */
[----:B------:R-:W-:Y:S01]  /*1030*/  LOP3.LUT R0, R0, 0x7, RZ, 0xc0, !PT ;  /* 0x0000000700007812 */ /* 0x000fe200078ec0ff */
[----:B------:R-:W-:Y:S01]  /*1040*/  ULEA.HI UR5, UR5, UR4, URZ, 0x6 ;  /* 0x0000000405057291 */ /* 0x000fe2000f8f303f */
[----:B------:R-:W-:Y:S01]  /*1050*/  LOP3.LUT R23, R4, 0x30, RZ, 0xc0, !PT ;  /* 0x0000003004177812 */ /* 0x000fe200078ec0ff */
[----:B------:R-:W-:Y:S01]  /*1060*/  IMAD.MOV.U32 R9, RZ, RZ, 0x1 ;  /* 0x00000001ff097424 */ /* 0x000fe200078e00ff */
[--C-:B------:R-:W-:Y:S01]  /*1070*/  LOP3.LUT R22, R5, 0x40, R0.reuse, 0xe2, !PT ;  /* 0x0000004005167812 */ /* 0x100fe200078ee200 */
[----:B------:R-:W-:Y:S01]  /*1080*/  USHF.R.S32.HI UR43, URZ, 0x6, UR5 ;  /* 0x000000063f2b7899 */ /* 0x000fe20008011405 */
[----:B------:R-:W1:Y:S01]  /*1090*/  LDC R95, c[0x0][0x600] ;  /* 0x00018000ff5f7b82 */ /* 0x000e620000000800 */
[-C--:B------:R-:W-:Y:S01]  /*10a0*/  IADD3 R5, RZ, -R23.reuse, -R0 ;  /* 0x80000017ff057210 */ /* 0x080fe20007ffe800 */
[----:B------:R-:W-:Y:S01]  /*10b0*/  IMAD.U32 R6, RZ, RZ, UR6 ;  /* 0x00000006ff067e24 */ /* 0x000fe2000f8e00ff */
[C---:B--2---:R-:W-:Y:S01]  /*10c0*/  LOP3.LUT R89, R3.reuse, 0x3, RZ, 0xc0, !PT ;  /* 0x0000000303597812 */ /* 0x044fe200078ec0ff */
[----:B------:R-:W-:Y:S01]  /*10d0*/  UISETP.LT.AND UP0, UPT, UR43, 0x1, UPT ;  /* 0x000000012b00788c */ /* 0x000fe2000bf01270 */
[----:B------:R-:W-:Y:S01]  /*10e0*/  LOP3.LUT R94, R3, 0x80, RZ, 0xc0, !PT ;  /* 0x00000080035e7812 */ /* 0x000fe200078ec0ff */
[----:B------:R-:W-:Y:S01]  /*10f0*/  IMAD R5, R14, -0x40, R5 ;  /* 0xffffffc00e057824 */ /* 0x000fe200078e0205 */
[----:B------:R-:W-:Y:S01]  /*1100*/  ULDC UR4, c[0x0][0x284] ;  /* 0x0000a10000047ab9 */ /* 0x000fe20000000800 */
[-C--:B---3--:R-:W-:Y:S01]  /*1110*/  SHF.L.U32 R7, R7, R90.reuse, RZ ;  /* 0x0000005a07077219 */ /* 0x088fe200000006ff */
[----:B------:R-:W-:Y:S01]  /*1120*/  USEL UR44, UR43, 0x1, UP0 ;  /* 0x000000012b2c7887 */ /* 0x000fe20008000000 */
[----:B------:R-:W-:Y:S01]  /*1130*/  LOP3.LUT R22, R22, R23, RZ, 0xfc, !PT ;  /* 0x0000001716167212 */ /* 0x000fe200078efcff */
[----:B------:R-:W-:Y:S01]  /*1140*/  IMAD R89, R89, -0x2, R6 ;  /* 0xfffffffe59597824 */ /* 0x000fe200078e0206 */
[----:B------:R-:W-:Y:S01]  /*1150*/  SHF.L.U32 R90, R9, R90, RZ ;  /* 0x0000005a095a7219 */ /* 0x000fe200000006ff */
[----:B------:R-:W-:Y:S01]  /*1160*/  VIADD R97, R5, UR4 ;  /* 0x0000000405617c36 */ /* 0x000fe20008000000 */
[----:B------:R-:W-:Y:S01]  /*1170*/  LOP3.LUT R98, R18, 0x1, RZ, 0xfc, !PT ;  /* 0x0000000112627812 */ /* 0x000fe200078efcff */
[----:B------:R-:W-:Y:S01]  /*1180*/  IMAD.MOV.U32 R23, RZ, RZ, RZ ;  /* 0x000000ffff177224 */ /* 0x000fe200078e00ff */
[C---:B0-----:R-:W-:Y:S01]  /*1190*/  SHF.L.U64.HI R91, R92.reuse, 0x3, R93 ;  /* 0x000000035c5b7819 */ /* 0x041fe2000001025d */
[----:B------:R-:W-:Y:S01]  /*11a0*/  IMAD.SHL.U32 R92, R92, 0x8, RZ ;  /* 0x000000085c5c7824 */ /* 0x000fe200078e00ff */
[----:B------:R-:W-:Y:S01]  /*11b0*/  SHF.R.U32.HI R94, RZ, 0x7, R94 ;  /* 0x00000007ff5e7819 */ /* 0x000fe2000001165e */
[----:B------:R-:W-:Y:S01]  /*11c0*/  IMAD.SHL.U32 R93, R3, 0x2, RZ ;  /* 0x00000002035d7824 */ /* 0x000fe200078e00ff */
[----:B------:R-:W-:Y:S01]  /*11d0*/  LOP3.LUT R96, RZ, R7, RZ, 0x33, !PT ;  /* 0x00000007ff607212 */ /* 0x000fe200078e33ff */
[----:B------:R-:W-:Y:S01]  /*11e0*/  UIADD3 UR44, UR43, -UR44, URZ ;  /* 0x8000002c2b2c7290 */ /* 0x000fe2000fffe03f */
[----:B------:R-:W-:Y:S01]  /*11f0*/  UMOV UR40, URZ ;  /* 0x0000003f00287c82 */ /* 0x000fe20008000000 */
[----:B-1----:R-:W-:Y:S01]  /*1200*/  VIADD R95, R95, 0xffffffff ;  /* 0xffffffff5f5f7836 */ /* 0x002fe20000000000 */
[----:B------:R-:W-:-:S09]  /*1210*/  UMOV UR41, URZ ;  /* 0x0000003f00297c82 */ /* 0x000fd20008000000 */
.L_x_158:
[----:B0-----:R-:W0:Y:S01]  /*1220*/  SHFL.IDX PT, R0, R94, RZ, 0x1f ;  /* 0x00001fff5e007589 */ /* 0x001e2200000e0000 */
[----:B-1----:R-:W1:Y:S01]  /*1230*/  S2UR UR7, SR_CgaCtaId ;  /* 0x00000000000779c3 */ /* 0x002e620000008800 */
[----:B------:R-:W-:Y:S01]  /*1240*/  UMOV UR6, 0x400 ;  /* 0x0000040000067882 */ /* 0x000fe20000000000 */
[----:B0-----:R-:W-:Y:S01]  /*1250*/  R2UR UR4, R0 ;  /* 0x00000000000472ca */ /* 0x001fe200000e0000 */
[----:B-1----:R-:W-:-:S12]  /*1260*/  ULEA UR46, UR7, UR6, 0x18 ;  /* 0x00000006072e7291 */ /* 0x002fd8000f8ec03f */
[----:B------:R-:W-:-:S04]  /*1270*/  ULEA.HI UR5, UR4, UR4, URZ, 0x1 ;  /* 0x0000000404057291 */ /* 0x000fc8000f8f083f */
[----:B------:R-:W-:-:S04]  /*1280*/  ULOP3.LUT UR5, UR5, 0x7fffe, URZ, 0xc0, !UPT ;  /* 0x0007fffe05057892 */ /* 0x000fc8000f8ec03f */
[----:B------:R-:W-:-:S03]  /*1290*/  UIADD3 UR5, UR4, -UR5, URZ ;  /* 0x8000000504057290 */ /* 0x000fc6000fffe03f */
[----:B------:R-:W-:Y:S01]  /*12a0*/  ULDC UR4, c[0x0][0x28c] ;  /* 0x0000a30000047ab9 */ /* 0x000fe20000000800 */
[----:B------:R-:W-:Y:S01]  /*12b0*/  ULEA UR5, UR5, UR46, 0xd ;  /* 0x0000002e05057291 */ /* 0x000fe2000f8e683f */
[----:B------:R-:W-:-:S03]  /*12c0*/  ISETP.LT.AND P0, PT, RZ, UR4, PT ;  /* 0x00000004ff007c0c */ /* 0x000fc6000bf01270 */
[----:B------:R-:W-:-:S04]  /*12d0*/  UIADD3 UR5, UR5, 0x180, URZ ;  /* 0x0000018005057890 */ /* 0x000fc8000fffe03f */
[----:B------:R-:W-:-:S04]  /*12e0*/  USHF.R.U32.HI UR5, URZ, 0x4, UR5 ;  /* 0x000000043f057899 */ /* 0x000fc80008011605 */
[----:B------:R-:W-:-:S04]  /*12f0*/  ULOP3.LUT UR5, UR5, 0x3fff, URZ, 0xc0, !UPT ;  /* 0x00003fff05057892 */ /* 0x000fc8000f8ec03f */
[----:B------:R-:W-:Y:S01]  /*1300*/  ULOP3.LUT UR45, UR5, 0x10000, URZ, 0xfc, !UPT ;  /* 0x00010000052d7892 */ /* 0x000fe2000f8efc3f */
[----:B--2345:R-:W-:Y:S11]  /*1310*/  @P0 BRA `(.L_x_13) ;  /* 0x0000000000400947 */ /* 0x03cff60003800000 */
[----:B------:R-:W-:Y:S01]  /*1320*/  MOV R0, 0x0 ;  /* 0x0000000000007802 */ /* 0x000fe20000000f00 */
[----:B------:R-:W-:Y:S01]  /*1330*/  ULDC.64 UR4, c[0x4][0x68] ;  /* 0x01001a0000047ab9 */ /* 0x000fe20000000a00 */
[----:B------:R-:W-:Y:S01]  /*1340*/  ULDC.64 UR6, c[0x4][0x8] ;  /* 0x0100020000067ab9 */ /* 0x000fe20000000a00 */
[----:B------:R-:W-:Y:S01]  /*1350*/  IMAD.U32 R4, RZ, RZ, UR4 ;  /* 0x00000004ff047e24 */ /* 0x000fe2000f8e00ff */
[----:B------:R0:W1:Y:S01]  /*1360*/  LDC.64 R14, c[0x4][R0] ;  /* 0x01000000000e7b82 */ /* 0x0000620000000a00 */
[----:B------:R-:W-:Y:S01]  /*1370*/  IMAD.U32 R5, RZ, RZ, UR5 ;  /* 0x00000005ff057e24 */ /* 0x000fe2000f8e00ff */
[----:B------:R-:W-:Y:S01]  /*1380*/  ULDC.64 UR4, c[0x4][0x70] ;  /* 0x01001c0000047ab9 */ /* 0x000fe20000000a00 */
[----:B------:R-:W-:Y:S02]  /*1390*/  IMAD.U32 R10, RZ, RZ, UR6 ;  /* 0x00000006ff0a7e24 */ /* 0x000fe4000f8e00ff */
[----:B------:R-:W-:Y:S02]  /*13a0*/  IMAD.U32 R6, RZ, RZ, UR4 ;  /* 0x00000004ff067e24 */ /* 0x000fe4000f8e00ff */
[----:B------:R-:W-:-:S02]  /*13b0*/  IMAD.U32 R7, RZ, RZ, UR5 ;  /* 0x00000005ff077e24 */ /* 0x000fc4000f8e00ff */
[----:B------:R-:W-:Y:S02]  /*13c0*/  IMAD.U32 R11, RZ, RZ, UR7 ;  /* 0x00000007ff0b7e24 */ /* 0x000fe4000f8e00ff */
[----:B------:R-:W-:Y:S02]  /*13d0*/  IMAD.MOV.U32 R8, RZ, RZ, 0x1e1 ;  /* 0x000001e1ff087424 */ /* 0x000fe400078e00ff */
[----:B------:R-:W-:Y:S02]  /*13e0*/  IMAD.MOV.U32 R12, RZ, RZ, 0x1 ;  /* 0x00000001ff0c7424 */ /* 0x000fe400078e00ff */
[----:B0-----:R-:W-:-:S07]  /*13f0*/  IMAD.MOV.U32 R13, RZ, RZ, RZ ;  /* 0x000000ffff0d7224 */ /* 0x001fce00078e00ff */
[----:B------:R-:W-:-:S07]  /*1400*/  LEPC R20, `(.L_x_13) ;  /* 0x000000001014794e */ /* 0x000fce0000000000 */
[----:B-1---5:R-:W-:Y:S05]  /*1410*/  CALL.ABS.NOINC R14 ;  /* 0x000000000e007343 */ /* 0x022fea0003c00000 */
.L_x_13:
[----:B------:R-:W-:-:S13]  /*1420*/  ISETP.NE.AND P0, PT, R98, 0x3, PT ;  /* 0x000000036200780c */ /* 0x000fda0003f05270 */
[----:B------:R-:W-:Y:S05]  /*1430*/  @!P0 BRA `(.L_x_14) ;  /* 0x0000000000048947 */ /* 0x000fea0003800000 */
[----:B------:R-:W-:Y:S01]  /*1440*/  BPT.TRAP 0x1 ;  /* 0x000000040000795c */ /* 0x000fe20000300000 */
.L_x_14:
[----:B------:R-:W-:Y:S02]  /*1450*/  IMAD.U32 R3, RZ, RZ, UR41 ;  /* 0x00000029ff037e24 */ /* 0x000fe4000f8e00ff */
[----:B------:R-:W-:-:S03]  /*1460*/  IMAD.U32 R0, RZ, RZ, UR40 ;  /* 0x00000028ff007e24 */ /* 0x000fc6000f8e00ff */
[----:B------:R-:W-:Y:S02]  /*1470*/  LEA R3, R3, UR46, 0x3 ;  /* 0x0000002e03037c11 */ /* 0x000fe4000f8e18ff */
[----:B------:R-:W-:-:S04]  /*1480*/  SHF.L.U32 R0, R0, 0x1f, RZ ;  /* 0x0000001f00007819 */ /* 0x000fc800000006ff */
[----:B------:R0:W1:Y:S01]  /*1490*/  SYNCS.PHASECHK.TRANS64.TRYWAIT P1, [R3+URZ], R0 ;  /* 0x00000000030075a7 */ /* 0x000062000802017f */
[----:B------:R-:W-:Y:S05]  /*14a0*/  @!P0 BRA `(.L_x_15) ;  /* 0x0000000000048947 */ /* 0x000fea0003800000 */
[----:B------:R-:W-:Y:S01]  /*14b0*/  BPT.TRAP 0x1 ;  /* 0x000000040000795c */ /* 0x000fe20000300000 */
.L_x_15:
[----:B------:R-:W-:-:S05]  /*14c0*/  IMAD.U32 R4, RZ, RZ, UR44 ;  /* 0x0000002cff047e24 */ /* 0x000fca000f8e00ff */
[----:B------:R-:W-:Y:S01]  /*14d0*/  ISETP.GE.AND P2, PT, R4, 0x1, PT ;  /* 0x000000010400780c */ /* 0x000fe20003f46270 */
[----:B-1----:R-:W-:-:S12]  /*14e0*/  @P1 BRA `(.L_x_16) ;  /* 0x0000000000081947 */ /* 0x002fd80003800000 */
[----:B------:R-:W1:Y:S02]  /*14f0*/  SYNCS.PHASECHK.TRANS64.TRYWAIT P1, [R3+URZ], R0 ;  /* 0x00000000030075a7 */ /* 0x000e64000802017f */
[----:B-1----:R-:W-:Y:S05]  /*1500*/  @!P1 BRA `(.L_x_17) ;  /* 0x00000068002c9947 */ /* 0x002fea0003800000 */
.L_x_16:
[----:B------:R-:W-:Y:S05]  /*1510*/  WARPSYNC.ALL ;  /* 0x0000000000007948 */ /* 0x000fea0003800000 */
[----:B------:R-:W-:Y:S01]  /*1520*/  UIADD3 UR4, UR46, 0x1c180, URZ ;  /* 0x0001c1802e047890 */ /* 0x000fe2000fffe03f */
[----:B------:R-:W-:Y:S01]  /*1530*/  WARPGROUP.ARRIVE ;  /* 0x00000000000079c5 */ /* 0x000fe20000000000 */
[----:B------:R-:W-:Y:S02]  /*1540*/  ULEA UR5, UR41, UR45, 0xa ;  /* 0x0000002d29057291 */ /* 0x000fe4000f8e503f */
[----:B------:R-:W-:Y:S01]  /*1550*/  USHF.R.U32.HI UR4, URZ, 0x4, UR4 ;  /* 0x000000043f047899 */ /* 0x000fe20008011604 */
[----:B------:R-:W-:Y:S01]  /*1560*/  UMOV UR9, 0x40000040 ;  /* 0x4000004000097882 */ /* 0x000fe20000000000 */
[----:B------:R-:W-:-:S02]  /*1570*/  UMOV UR11, 0x40000040 ;  /* 0x40000040000b7882 */ /* 0x000fc40000000000 */
[----:B------:R-:W-:Y:S01]  /*1580*/  ULOP3.LUT UR4, UR4, 0x3fff, URZ, 0xc0, !UPT ;  /* 0x00003fff04047892 */ /* 0x000fe2000f8ec03f */
[----:B------:R-:W-:-:S03]  /*1590*/  UMOV UR8, UR5 ;  /* 0x0000000500087c82 */ /* 0x000fc60008000000 */
[----:B------:R-:W-:-:S04]  /*15a0*/  ULOP3.LUT UR4, UR4, 0x2000000, URZ, 0xfc, !UPT ;  /* 0x0200000004047892 */ /* 0x000fc8000f8efc3f */
[----:B------:R-:W-:-:S07]  /*15b0*/  ULEA UR6, UR41, UR4, 0xa ;  /* 0x0000000429067291 */ /* 0x000fce000f8e503f */
[----:B------:R-:W-:Y:S02]  /*15c0*/  UMOV UR10, UR6 ;  /* 0x00000006000a7c82 */ /* 0x000fe40008000000 */
[----:B------:R-:W-:Y:S01]  /*15d0*/  HGMMA.64x128x16.F32 R24, gdesc[UR8].tnspB, RZ, !UPT, gsb0 ;  /* 0x41e00000081879f0 */ /* 0x000fe2000c0008ff */
[----:B------:R-:W-:Y:S02]  /*15e0*/  UIADD3 UR8, UR5, 0x2, URZ ;  /* 0x0000000205087890 */ /* 0x000fe4000fffe03f */
[----:B------:R-:W-:Y:S01]  /*15f0*/  UIADD3 UR10, UR6, 0x80, URZ ;  /* 0x00000080060a7890 */ /* 0x000fe2000fffe03f */
[----:B------:R-:W-:Y:S01]  /*1600*/  UMOV UR9, 0x40000040 ;  /* 0x4000004000097882 */ /* 0x000fe20000000000 */
[----:B------:R-:W-:Y:S01]  /*1610*/  UMOV UR11, 0x40000040 ;  /* 0x40000040000b7882 */ /* 0x000fe20000000000 */
[----:B------:R-:W-:Y:S02]  /*1620*/  WARPGROUP.DEPBAR.LE gsb0, 0x0 ;  /* 0x00008000000079c5 */ /* 0x000fe40000010000 */
[----:B------:R-:W-:-:S06]  /*1630*/  WARPGROUP.ARRIVE ;  /* 0x00000000000079c5 */ /* 0x000fcc0000000000 */
[----:B------:R-:W-:Y:S01]  /*1640*/  HGMMA.64x128x16.F32 R24, gdesc[UR8].tnspB, R24, gsb0 ;  /* 0x41e00000081879f0 */ /* 0x000fe20008000818 */
        /* <DEDUP_REMOVED lines=13> */
[----:B------:R-:W-:Y:S03]  /*1720*/  HGMMA.64x128x16.F32 R24, gdesc[UR8].tnspB, R24, gsb0 ;  /* 0x41e00000081879f0 */ /* 0x000fe60008000818 */
[----:B------:R-:W-:Y:S02]  /*1730*/  WARPGROUP.DEPBAR.LE gsb0, 0x0 ;  /* 0x00008000000079c5 */ /* 0x000fe40000010000 */
[----:B------:R-:W-:Y:S05]  /*1740*/  @!P2 BRA `(.L_x_18) ;  /* 0x00000004001ca947 */ /* 0x000fea0003800000 */
[----:B------:R-:W-:Y:S01]  /*1750*/  UIADD3 UR5, UR41, 0x1, URZ ;  /* 0x0000000129057890 */ /* 0x000fe2000fffe03f */
[----:B01----:R-:W-:-:S03]  /*1760*/  IMAD.U32 R0, RZ, RZ, UR44 ;  /* 0x0000002cff007e24 */ /* 0x003fc6000f8e00ff */
[----:B------:R-:W-:-:S04]  /*1770*/  UISETP.NE.AND UP0, UPT, UR5, 0x7, UPT ;  /* 0x000000070500788c */ /* 0x000fc8000bf05270 */
[----:B------:R-:W-:Y:S02]  /*1780*/  USEL UR6, URZ, 0x1, UP0 ;  /* 0x000000013f067887 */ /* 0x000fe40008000000 */
[----:B------:R-:W-:Y:S02]  /*1790*/  USEL UR5, UR5, URZ, UP0 ;  /* 0x0000003f05057287 */ /* 0x000fe40008000000 */
[----:B------:R-:W-:-:S06]  /*17a0*/  ULOP3.LUT UR6, UR40, UR6, URZ, 0x3c, !UPT ;  /* 0x0000000628067292 */ /* 0x000fcc000f8e3c3f */
[----:B------:R-:W-:Y:S01]  /*17b0*/  IMAD.U32 R5, RZ, RZ, UR6 ;  /* 0x00000006ff057e24 */ /* 0x000fe2000f8e00ff */
[----:B------:R-:W-:-:S06]  /*17c0*/  UMOV UR6, UR41 ;  /* 0x0000002900067c82 */ /* 0x000fcc0008000000 */
.L_x_25:
[----:B01----:R-:W-:Y:S05]  /*17d0*/  @!P0 BRA `(.L_x_19) ;  /* 0x0000000000048947 */ /* 0x003fea0003800000 */
[----:B------:R-:W-:Y:S01]  /*17e0*/  BPT.TRAP 0x1 ;  /* 0x000000040000795c */ /* 0x000fe20000300000 */
.L_x_19:
[----:B------:R-:W0:Y:S01]  /*17f0*/  S2UR UR8, SR_CgaCtaId ;  /* 0x00000000000879c3 */ /* 0x000e220000008800 */
[----:B------:R-:W-:Y:S01]  /*1800*/  UMOV UR7, 0x400 ;  /* 0x0000040000077882 */ /* 0x000fe20000000000 */
[----:B------:R-:W-:Y:S01]  /*1810*/  SHF.L.U32 R3, R5, 0x1f, RZ ;  /* 0x0000001f05037819 */ /* 0x000fe200000006ff */
[----:B0-----:R-:W-:-:S04]  /*1820*/  ULEA UR13, UR8, UR7, 0x18 ;  /* 0x00000007080d7291 */ /* 0x001fc8000f8ec03f */
[----:B------:R-:W-:-:S09]  /*1830*/  ULEA UR7, UR5, UR13, 0x3 ;  /* 0x0000000d05077291 */ /* 0x000fd2000f8e183f */
[----:B------:R0:W1:Y:S01]  /*1840*/  SYNCS.PHASECHK.TRANS64.TRYWAIT P1, [UR7], R3 ;  /* 0x00000003ff0075a7 */ /* 0x0000620008020147 */
[----:B------:R-:W-:Y:S05]  /*1850*/  @!P0 BRA `(.L_x_20) ;  /* 0x0000000000048947 */ /* 0x000fea0003800000 */
[----:B------:R-:W-:Y:S01]  /*1860*/  BPT.TRAP 0x1 ;  /* 0x000000040000795c */ /* 0x000fe20000300000 */
.L_x_20:
[----:B-1----:R-:W-:Y:S05]  /*1870*/  @P1 BRA `(.L_x_21) ;  /* 0x0000000000081947 */ /* 0x002fea0003800000 */
[----:B------:R-:W1:Y:S02]  /*1880*/  SYNCS.PHASECHK.TRANS64.TRYWAIT P1, [UR7], R3 ;  /* 0x00000003ff0075a7 */ /* 0x000e640008020147 */
[----:B-1----:R-:W-:Y:S05]  /*1890*/  @!P1 BRA `(.L_x_22) ;  /* 0x00000064005c9947 */ /* 0x002fea0003800000 */
.L_x_21:
[----:B------:R-:W-:Y:S01]  /*18a0*/  ULEA UR7, UR5, UR45, 0xa ;  /* 0x0000002d05077291 */ /* 0x000fe2000f8e503f */
[----:B------:R-:W-:Y:S01]  /*18b0*/  WARPGROUP.ARRIVE ;  /* 0x00000000000079c5 */ /* 0x000fe20000000000 */
[----:B------:R-:W-:Y:S01]  /*18c0*/  ULEA UR12, UR5, UR4, 0xa ;  /* 0x00000004050c7291 */ /* 0x000fe2000f8e503f */
[----:B------:R-:W-:Y:S01]  /*18d0*/  UMOV UR9, 0x40000040 ;  /* 0x4000004000097882 */ /* 0x000fe20000000000 */
[----:B------:R-:W-:-:S03]  /*18e0*/  UMOV UR11, 0x40000040 ;  /* 0x40000040000b7882 */ /* 0x000fc60000000000 */
[----:B------:R-:W-:Y:S02]  /*18f0*/  UMOV UR8, UR7 ;  /* 0x0000000700087c82 */ /* 0x000fe40008000000 */
[----:B------:R-:W-:Y:S02]  /*1900*/  UMOV UR10, UR12 ;  /* 0x0000000c000a7c82 */ /* 0x000fe40008000000 */
[----:B------:R-:W-:Y:S01]  /*1910*/  HGMMA.64x128x16.F32 R24, gdesc[UR8].tnspB, R24, gsb0 ;  /* 0x41e00000081879f0 */ /* 0x000fe20008000818 */
[----:B------:R-:W-:Y:S02]  /*1920*/  UIADD3 UR8, UR7, 0x2, URZ ;  /* 0x0000000207087890 */ /* 0x000fe4000fffe03f */
[----:B------:R-:W-:Y:S01]  /*1930*/  UIADD3 UR10, UR12, 0x80, URZ ;  /* 0x000000800c0a7890 */ /* 0x000fe2000fffe03f */
[----:B------:R-:W-:Y:S01]  /*1940*/  UMOV UR9, 0x40000040 ;  /* 0x4000004000097882 */ /* 0x000fe20000000000 */
[----:B------:R-:W-:Y:S01]  /*1950*/  UMOV UR11, 0x40000040 ;  /* 0x40000040000b7882 */ /* 0x000fe20000000000 */
[----:B------:R-:W-:-:S02]  /*1960*/  WARPGROUP.DEPBAR.LE gsb0, 0x0 ;  /* 0x00008000000079c5 */ /* 0x000fc40000010000 */
        /* <DEDUP_REMOVED lines=18> */
[----:B------:R-:W-:Y:S01]  /*1a90*/  BPT.TRAP 0x1 ;  /* 0x000000040000795c */ /* 0x000fe20000300000 */
.L_x_23:
[----:B------:R-:W-:Y:S01]  /*1aa0*/  ULEA UR7, UR6, UR13, 0x3 ;  /* 0x0000000d06077291 */ /* 0x000fe2000f8e183f */
[----:B------:R-:W-:-:S03]  /*1ab0*/  ISETP.GT.U32.AND P1, PT, R18, 0x1, PT ;  /* 0x000000011200780c */ /* 0x000fc60003f24070 */
[----:B------:R-:W-:-:S04]  /*1ac0*/  UIADD3 UR7, UR7, 0x38, URZ ;  /* 0x0000003807077890 */ /* 0x000fc8000fffe03f */
[----:B------:R-:W-:-:S09]  /*1ad0*/  UPRMT UR7, URZ, 0x654, UR7 ;  /* 0x000006543f077896 */ /* 0x000fd20008000007 */
[----:B------:R-:W-:Y:S01]  /*1ae0*/  SYNCS.ARRIVE.TRANS64.RED.A1T0 RZ, [UR7], RZ ;  /* 0x000000ffffff79a7 */ /* 0x000fe20008100407 */
[----:B------:R-:W-:Y:S05]  /*1af0*/  @P1 BRA `(.L_x_24) ;  /* 0x0000000000041947 */ /* 0x000fea0003800000 */
[----:B------:R-:W-:Y:S01]  /*1b00*/  BPT.TRAP 0x1 ;  /* 0x000000040000795c */ /* 0x000fe20000300000 */
.L_x_24:
[----:B------:R-:W-:Y:S01]  /*1b10*/  UIADD3 UR5, UR5, 0x1, URZ ;  /* 0x0000000105057890 */ /* 0x000fe2000fffe03f */
[C---:B------:R-:W-:Y:S01]  /*1b20*/  ISETP.GT.AND P1, PT, R0.reuse, 0x1, PT ;  /* 0x000000010000780c */ /* 0x040fe20003f24270 */
[----:B------:R-:W-:Y:S01]  /*1b30*/  UIADD3 UR6, UR6, 0x1, URZ ;  /* 0x0000000106067890 */ /* 0x000fe2000fffe03f */
[----:B------:R-:W-:Y:S01]  /*1b40*/  VIADD R0, R0, 0xffffffff ;  /* 0xffffffff00007836 */ /* 0x000fe20000000000 */
[----:B------:R-:W-:Y:S02]  /*1b50*/  UISETP.NE.AND UP0, UPT, UR5, 0x7, UPT ;  /* 0x000000070500788c */ /* 0x000fe4000bf05270 */
[----:B------:R-:W-:Y:S02]  /*1b60*/  UISETP.NE.AND UP1, UPT, UR6, 0x7, UPT ;  /* 0x000000070600788c */ /* 0x000fe4000bf25270 */
[----:B------:R-:W-:Y:S02]  /*1b70*/  USEL UR7, URZ, 0x1, UP0 ;  /* 0x000000013f077887 */ /* 0x000fe40008000000 */
[----:B------:R-:W-:-:S02]  /*1b80*/  USEL UR5, UR5, URZ, UP0 ;  /* 0x0000003f05057287 */ /* 0x000fc40008000000 */
[----:B------:R-:W-:Y:S02]  /*1b90*/  USEL UR6, UR6, URZ, UP1 ;  /* 0x0000003f06067287 */ /* 0x000fe40008800000 */
[----:B------:R-:W-:Y:S01]  /*1ba0*/  LOP3.LUT R5, R5, UR7, RZ, 0x3c, !PT ;  /* 0x0000000705057c12 */ /* 0x000fe2000f8e3cff */
[----:B------:R-:W-:Y:S09]  /*1bb0*/  @P1 BRA `(.L_x_25) ;  /* 0xfffffffc00041947 */ /* 0x000ff2000383ffff */
.L_x_18:
[----:B01----:R-:W0:Y:S02]  /*1bc0*/  LDC R0, c[0x0][0x28c] ;  /* 0x0000a300ff007b82 */ /* 0x003e240000000800 */
[----:B0-----:R-:W-:-:S13]  /*1bd0*/  ISETP.GE.AND P1, PT, R0, 0x1, PT ;  /* 0x000000010000780c */ /* 0x001fda0003f26270 */
[----:B------:R-:W-:Y:S05]  /*1be0*/  @!P1 BRA `(.L_x_26) ;  /* 0x0000000000489947 */ /* 0x000fea0003800000 */
[----:B------:R-:W-:Y:S05]  /*1bf0*/  @!P0 BRA `(.L_x_27) ;  /* 0x0000000000048947 */ /* 0x000fea0003800000 */
[----:B------:R-:W-:Y:S01]  /*1c00*/  BPT.TRAP 0x1 ;  /* 0x000000040000795c */ /* 0x000fe20000300000 */
.L_x_27:
[----:B------:R-:W0:Y:S01]  /*1c10*/  S2UR UR7, SR_CgaCtaId ;  /* 0x00000000000779c3 */ /* 0x000e220000008800 */
[----:B------:R-:W-:Y:S01]  /*1c20*/  UIADD3 UR6, UR44, UR41, URZ ;  /* 0x000000292c067290 */ /* 0x000fe2000fffe03f */
[----:B------:R-:W-:-:S03]  /*1c30*/  ISETP.GT.U32.AND P0, PT, R18, 0x1, PT ;  /* 0x000000011200780c */ /* 0x000fc60003f04070 */
[----:B------:R-:W-:-:S04]  /*1c40*/  UIMAD.WIDE.U32 UR4, UR6, 0x24924925, URZ ;  /* 0x24924925060478a5 */ /* 0x000fc8000f8e003f */
[----:B------:R-:W-:-:S04]  /*1c50*/  UIADD3 UR4, UR6, -UR5, URZ ;  /* 0x8000000506047290 */ /* 0x000fc8000fffe03f */
[----:B------:R-:W-:-:S03]  /*1c60*/  ULEA.HI UR4, UR4, UR5, URZ, 0x1f ;  /* 0x0000000504047291 */ /* 0x000fc6000f8ff83f */
[----:B------:R-:W-:Y:S01]  /*1c70*/  UMOV UR5, 0x400 ;  /* 0x0000040000057882 */ /* 0x000fe20000000000 */
[----:B------:R-:W-:-:S04]  /*1c80*/  USHF.R.U32.HI UR4, URZ, 0x2, UR4 ;  /* 0x000000023f047899 */ /* 0x000fc80008011604 */
[----:B------:R-:W-:Y:S02]  /*1c90*/  UIMAD UR4, UR4, -0x7, UR6 ;  /* 0xfffffff9040478a4 */ /* 0x000fe4000f8e0206 */
[----:B0-----:R-:W-:-:S04]  /*1ca0*/  ULEA UR5, UR7, UR5, 0x18 ;  /* 0x0000000507057291 */ /* 0x001fc8000f8ec03f */
[----:B------:R-:W-:-:S04]  /*1cb0*/  ULEA UR4, UR4, UR5, 0x3 ;  /* 0x0000000504047291 */ /* 0x000fc8000f8e183f */
[----:B------:R-:W-:-:S04]  /*1cc0*/  UIADD3 UR4, UR4, 0x38, URZ ;  /* 0x0000003804047890 */ /* 0x000fc8000fffe03f */
[----:B------:R-:W-:-:S09]  /*1cd0*/  UPRMT UR4, URZ, 0x654, UR4 ;  /* 0x000006543f047896 */ /* 0x000fd20008000004 */
[----:B------:R-:W-:Y:S01]  /*1ce0*/  SYNCS.ARRIVE.TRANS64.RED.A1T0 RZ, [UR4], RZ ;  /* 0x000000ffffff79a7 */ /* 0x000fe20008100404 */
[----:B------:R-:W-:Y:S05]  /*1cf0*/  @P0 BRA `(.L_x_26) ;  /* 0x0000000000040947 */ /* 0x000fea0003800000 */
[----:B------:R-:W-:Y:S01]  /*1d00*/  BPT.TRAP 0x1 ;  /* 0x000000040000795c */ /* 0x000fe20000300000 */
.L_x_26:
[----:B------:R-:W-:Y:S01]  /*1d10*/  UISETP.GE.U32.AND UP1, UPT, UR43, 0x7, UPT ;  /* 0x000000072b00788c */ /* 0x000fe2000bf26070 */
[----:B------:R-:W-:Y:S01]  /*1d20*/  IMAD.SHL.U32 R6, R100, 0x80, RZ ;  /* 0x0000008064067824 */ /* 0x000fe200078e00ff */
[----:B------:R-:W-:Y:S01]  /*1d30*/  UIADD3 UR41, UR43, UR41, URZ ;  /* 0x000000292b297290 */ /* 0x000fe2000fffe03f */
[----:B------:R-:W-:Y:S01]  /*1d40*/  SHF.R.S32.HI R11, RZ, 0x1f, R99 ;  /* 0x0000001fff0b7819 */ /* 0x000fe20000011463 */
[----:B------:R-:W-:Y:S01]  /*1d50*/  ULDC UR10, c[0x0][0x288] ;  /* 0x0000a200000a7ab9 */ /* 0x000fe20000000800 */
[----:B------:R-:W-:Y:S01]  /*1d60*/  IMAD.SHL.U32 R10, R101, 0x80, RZ ;  /* 0x00000080650a7824 */ /* 0x000fe200078e00ff */
[C---:B------:R-:W-:Y:S01]  /*1d70*/  LOP3.LUT R8, R6.reuse, 0x6, R93, 0xf8, !PT ;  /* 0x0000000606087812 */ /* 0x040fe200078ef85d */
[----:B------:R-:W-:Y:S01]  /*1d80*/  UISETP.GT.U32.AND UP0, UPT, UR41, 0x6, UPT ;  /* 0x000000062900788c */ /* 0x000fe2000bf04070 */
[----:B------:R-:W-:Y:S01]  /*1d90*/  ISETP.GE.AND P0, PT, R6, UR10, PT ;  /* 0x0000000a06007c0c */ /* 0x000fe2000bf06270 */
[----:B------:R-:W-:Y:S01]  /*1da0*/  ULDC.64 UR6, c[0x0][0x5d0] ;  /* 0x0001740000067ab9 */ /* 0x000fe20000000a00 */
[----:B------:R-:W-:Y:S01]  /*1db0*/  ULDC UR11, c[0x0][0x284] ;  /* 0x0000a100000b7ab9 */ /* 0x000fe20000000800 */
[----:B------:R-:W-:Y:S01]  /*1dc0*/  @UP1 UIMAD.WIDE.U32 UR4, UR41, 0x24924925, URZ ;  /* 0x24924925290418a5 */ /* 0x000fe2000f8e003f */
[----:B------:R-:W-:Y:S01]  /*1dd0*/  SHF.R.S32.HI R9, RZ, 0x1f, R8 ;  /* 0x0000001fff097819 */ /* 0x000fe20000011408 */
[----:B------:R-:W-:Y:S01]  /*1de0*/  IMAD R0, R11, UR6, RZ ;  /* 0x000000060b007c24 */ /* 0x000fe2000f8e02ff */
[----:B------:R-:W-:Y:S01]  /*1df0*/  UISETP.LT.U32.AND UP0, UPT, UR43, 0x7, UP0 ;  /* 0x000000072b00788c */ /* 0x000fe20008701070 */
[----:B------:R-:W-:Y:S01]  /*1e00*/  ISETP.GE.OR P0, PT, R10, UR11, P0 ;  /* 0x0000000b0a007c0c */ /* 0x000fe20008706670 */
[----:B------:R-:W-:Y:S01]  /*1e10*/  @UP1 UIADD3 UR4, UR41, -UR5, URZ ;  /* 0x8000000529041290 */ /* 0x000fe2000fffe03f */
[C---:B------:R-:W-:Y:S01]  /*1e20*/  IMAD R3, R99.reuse, UR7, R0 ;  /* 0x0000000763037c24 */ /* 0x040fe2000f8e0200 */
[----:B------:R-:W-:Y:S01]  /*1e30*/  ULDC.64 UR8, c[0x0][0x5c8] ;  /* 0x0001720000087ab9 */ /* 0x000fe20000000a00 */
[----:B------:R-:W-:Y:S01]  /*1e40*/  IMAD.WIDE.U32 R4, R99, UR6, R8 ;  /* 0x0000000663047c25 */ /* 0x000fe2000f8e0008 */
[----:B------:R-:W-:-:S02]  /*1e50*/  USEL UR6, URZ, 0x1, !UP0 ;  /* 0x000000013f067887 */ /* 0x000fc4000c000000 */
[----:B------:R-:W-:Y:S01]  /*1e60*/  @UP1 ULEA.HI UR4, UR4, UR5, URZ, 0x1f ;  /* 0x0000000504041291 */ /* 0x000fe2000f8ff83f */
[----:B------:R-:W-:Y:S01]  /*1e70*/  IMAD.WIDE R100, R101, 0x80, R22 ;  /* 0x0000008065647825 */ /* 0x000fe200078e0216 */
[----:B------:R-:W-:Y:S02]  /*1e80*/  ULOP3.LUT UR40, UR40, UR6, URZ, 0x3c, !UPT ;  /* 0x0000000628287292 */ /* 0x000fe4000f8e3c3f */
[----:B------:R-:W-:Y:S01]  /*1e90*/  @UP1 USHF.R.U32.HI UR4, URZ, 0x2, UR4 ;  /* 0x000000023f041899 */ /* 0x000fe20008011604 */
[----:B------:R-:W-:Y:S02]  /*1ea0*/  IMAD.IADD R5, R5, 0x1, R3 ;  /* 0x0000000105057824 */ /* 0x000fe400078e0203 */
[----:B------:R-:W-:Y:S01]  /*1eb0*/  IMAD R3, R101, UR8, RZ ;  /* 0x0000000865037c24 */ /* 0x000fe2000f8e02ff */
[----:B------:R-:W-:Y:S01]  /*1ec0*/  @UP1 ULOP3.LUT UR40, UR40, 0x1, UR4, 0x78, !UPT ;  /* 0x0000000128281892 */ /* 0x000fe2000f8e7804 */
[----:B------:R-:W-:-:S04]  /*1ed0*/  IMAD.WIDE.U32 R102, R100, UR8, R4 ;  /* 0x0000000864667c25 */ /* 0x000fc8000f8e0004 */
[----:B------:R-:W-:Y:S02]  /*1ee0*/  IMAD R7, R100, UR9, R3 ;  /* 0x0000000964077c24 */ /* 0x000fe4000f8e0203 */
[----:B------:R-:W-:Y:S01]  /*1ef0*/  IMAD.MOV.U32 R0, RZ, RZ, -0x1 ;  /* 0xffffffffff007424 */ /* 0x000fe200078e00ff */
[----:B------:R-:W-:Y:S06]  /*1f00*/  @P0 BRA `(.L_x_28) ;  /* 0x00000040001c0947 */ /* 0x000fec0003800000 */
[----:B-----5:R-:W-:Y:S01]  /*1f10*/  FSETP.NEU.AND P0, PT, R88, RZ, PT ;  /* 0x000000ff5800720b */ /* 0x020fe20003f0d000 */
[----:B------:R-:W-:Y:S01]  /*1f20*/  IMAD.IADD R4, R89, 0x1, -R6 ;  /* 0x0000000159047824 */ /* 0x000fe200078e0a06 */
[----:B------:R-:W-:Y:S01]  /*1f30*/  BSSY B0, `(.L_x_28) ;  /* 0x0000404000007945 */ /* 0x000fe20003800000 */
[----:B------:R-:W-:Y:S02]  /*1f40*/  IMAD.IADD R3, R97, 0x1, -R10 ;  /* 0x0000000161037824 */ /* 0x000fe400078e0a0a */
[----:B------:R-:W-:Y:S01]  /*1f50*/  IMAD.IADD R113, R103, 0x1, R7 ;  /* 0x0000000167717824 */ /* 0x000fe200078e0207 */
[----:B------:R-:W-:-:S04]  /*1f60*/  ISETP.GT.AND P2, PT, R4, RZ, PT ;  /* 0x000000ff0400720c */ /* 0x000fc80003f44270 */
[----:B------:R-:W-:-:S03]  /*1f70*/  ISETP.GT.AND P1, PT, R3, RZ, P2 ;  /* 0x000000ff0300720c */ /* 0x000fc60001724270 */
[----:B------:R-:W-:Y:S10]  /*1f80*/  @!P0 BRA `(.L_x_29) ;  /* 0x0000002c00288947 */ /* 0x000ff40003800000 */
[----:B------:R-:W0:Y:S01]  /*1f90*/  LDC.64 R106, c[0x0][0x5b8] ;  /* 0x00016e00ff6a7b82 */ /* 0x000e220000000a00 */
[----:B------:R-:W-:-:S07]  /*1fa0*/  ULDC.64 UR4, c[0x0][0x5c0] ;  /* 0x0001700000047ab9 */ /* 0x000fce0000000a00 */
[----:B------:R-:W1:Y:S08]  /*1fb0*/  LDC.64 R108, c[0x0][0x5b0] ;  /* 0x00016c00ff6c7b82 */ /* 0x000e700000000a00 */
[----:B------:R-:W2:Y:S01]  /*1fc0*/  LDC.64 R110, c[0x0][0x5a8] ;  /* 0x00016a00ff6e7b82 */ /* 0x000ea20000000a00 */
[-C--:B0-----:R-:W-:Y:S02]  /*1fd0*/  IMAD R6, R11, R106.reuse, RZ ;  /* 0x0000006a0b067224 */ /* 0x081fe400078e02ff */
[----:B------:R-:W-:-:S04]  /*1fe0*/  IMAD.WIDE.U32 R104, R99, R106, R8 ;  /* 0x0000006a63687225 */ /* 0x000fc800078e0008 */
[----:B------:R-:W-:Y:S02]  /*1ff0*/  IMAD R103, R99, R107, R6 ;  /* 0x0000006b63677224 */ /* 0x000fe400078e0206 */
[-C--:B-1----:R-:W-:Y:S02]  /*2000*/  IMAD R5, R101, R108.reuse, RZ ;  /* 0x0000006c65057224 */ /* 0x082fe400078e02ff */
[----:B------:R-:W-:Y:S02]  /*2010*/  IMAD.IADD R13, R105, 0x1, R103 ;  /* 0x00000001690d7824 */ /* 0x000fe400078e0267 */
[----:B------:R-:W-:Y:S02]  /*2020*/  IMAD.MOV.U32 R12, RZ, RZ, R104 ;  /* 0x000000ffff0c7224 */ /* 0x000fe400078e0068 */
[C---:B------:R-:W-:Y:S02]  /*2030*/  IMAD R107, R100.reuse, R109, R5 ;  /* 0x0000006d646b7224 */ /* 0x040fe400078e0205 */
[----:B------:R-:W-:-:S04]  /*2040*/  IMAD.WIDE.U32 R6, R100, R108, R12 ;  /* 0x0000006c64067225 */ /* 0x000fc800078e000c */
[----:B------:R-:W-:Y:S01]  /*2050*/  IMAD.IADD R5, R7, 0x1, R107 ;  /* 0x0000000107057824 */ /* 0x000fe200078e026b */
[----:B--2---:R-:W-:-:S04]  /*2060*/  LEA R14, P0, R6, R110, 0x1 ;  /* 0x0000006e060e7211 */ /* 0x004fc800078008ff */
[----:B------:R-:W-:-:S05]  /*2070*/  LEA.HI.X R15, R6, R111, R5, 0x1, P0 ;  /* 0x0000006f060f7211 */ /* 0x000fca00000f0c05 */
[----:B------:R0:W2:Y:S01]  /*2080*/  @P1 LDG.E.LTC128B.U16 R5, desc[UR38][R14.64] ;  /* 0x000000260e051981 */ /* 0x0000a2000c1e1520 */
[----:B------:R-:W-:Y:S01]  /*2090*/  LEA R10, P0, R102, UR4, 0x1 ;  /* 0x00000004660a7c11 */ /* 0x000fe2000f8008ff */
[----:B------:R-:W-:Y:S01]  /*20a0*/  IMAD.WIDE.U32 R6, R100, R108, R8 ;  /* 0x0000006c64067225 */ /* 0x000fe200078e0008 */
[----:B------:R-:W-:Y:S03]  /*20b0*/  BSSY B1, `(.L_x_30) ;  /* 0x0000012000017945 */ /* 0x000fe60003800000 */
[----:B------:R-:W-:Y:S02]  /*20c0*/  IMAD.IADD R7, R107, 0x1, R7 ;  /* 0x000000016b077824 */ /* 0x000fe400078e0207 */
[----:B------:R-:W-:Y:S01]  /*20d0*/  IMAD.WIDE.U32 R20, R99, R106, R6 ;  /* 0x0000006a63147225 */ /* 0x000fe200078e0006 */
[----:B0-----:R-:W-:-:S03]  /*20e0*/  SHF.L.U64.HI R15, R108, 0x3, R109 ;  /* 0x000000036c0f7819 */ /* 0x001fc6000001026d */
[----:B------:R-:W-:Y:S01]  /*20f0*/  IMAD.IADD R7, R103, 0x1, R21 ;  /* 0x0000000167077824 */ /* 0x000fe200078e0215 */
[----:B------:R-:W-:Y:S01]  /*2100*/  LEA R6, P4, R20, R110, 0x1 ;  /* 0x0000006e14067211 */ /* 0x000fe200078808ff */
[----:B------:R-:W-:-:S03]  /*2110*/  IMAD.SHL.U32 R14, R108, 0x8, RZ ;  /* 0x000000086c0e7824 */ /* 0x000fc600078e00ff */
[----:B------:R-:W-:Y:S01]  /*2120*/  LEA.HI.X R7, R20, R111, R7, 0x1, P4 ;  /* 0x0000006f14077211 */ /* 0x000fe200020f0c07 */
[----:B--2---:R-:W-:-:S05]  /*2130*/  HADD2.F32 R11, -RZ, R5.H0_H0 ;  /* 0x20000005ff0b7230 */ /* 0x004fca0000004100 */
[----:B------:R-:W-:-:S04]  /*2140*/  FMUL R11, R11, R88 ;  /* 0x000000580b0b7220 */ /* 0x000fc80000400000 */
[----:B------:R-:W-:Y:S01]  /*2150*/  FFMA R24, R24, R19, R11 ;  /* 0x0000001318187223 */ /* 0x000fe2000000000b */
[----:B------:R-:W-:Y:S02]  /*2160*/  LEA.HI.X R11, R102, UR5, R113, 0x1, P0 ;  /* 0x00000005660b7c11 */ /* 0x000fe400080f0c71 */
[----:B------:R-:W-:Y:S02]  /*2170*/  ISETP.GT.AND P0, PT, R4, 0x1, PT ;  /* 0x000000010400780c */ /* 0x000fe40003f04270 */
[----:B------:R-:W-:Y:S02]  /*2180*/  F2FP.F16.F32.PACK_AB R24, RZ, R24 ;  /* 0x00000018ff18723e */ /* 0x000fe400000000ff */
[----:B------:R-:W-:-:S03]  /*2190*/  ISETP.GT.AND P3, PT, R3, RZ, P0 ;  /* 0x000000ff0300720c */ /* 0x000fc60000764270 */
[----:B------:R0:W-:Y:S10]  /*21a0*/  @P1 STG.E.U16 desc[UR38][R10.64], R24 ;  /* 0x000000180a001986 */ /* 0x0001f4000c101526 */
[----:B------:R-:W-:Y:S05]  /*21b0*/  @!P3 BRA `(.L_x_31) ;  /* 0x000000000004b947 */ /* 0x000fea0003800000 */
[----:B------:R1:W5:Y:S02]  /*21c0*/  LDG.E.LTC128B.U16 R5, desc[UR38][R6.64+0x2] ;  /* 0x0000022606057981 */ /* 0x000364000c1e1520 */
.L_x_31:
[----:B------:R-:W-:Y:S05]  /*21d0*/  BSYNC B1 ;  /* 0x0000000000017941 */ /* 0x000fea0003800000 */
.L_x_30:
[----:B-----5:R-:W-:Y:S01]  /*21e0*/  HADD2.F32 R101, -RZ, R5.H0_H0 ;  /* 0x20000005ff657230 */ /* 0x020fe20000004100 */
[----:B------:R-:W-:Y:S01]  /*21f0*/  ISETP.GT.AND P2, PT, R3, 0x8, P2 ;  /* 0x000000080300780c */ /* 0x000fe20001744270 */
[----:B------:R-:W-:Y:S01]  /*2200*/  IMAD.WIDE.U32 R20, R100, R108, R14 ;  /* 0x0000006c64147225 */ /* 0x000fe200078e000e */
[----:B0-----:R-:W-:-:S03]  /*2210*/  PRMT R24, R5, 0x7610, R24 ;  /* 0x0000761005187816 */ /* 0x001fc60000000018 */
[----:B------:R-:W-:Y:S01]  /*2220*/  FMUL R12, R101, R88 ;  /* 0x00000058650c7220 */ /* 0x000fe20000400000 */
[----:B------:R-:W-:Y:S01]  /*2230*/  IMAD.IADD R107, R107, 0x1, R21 ;  /* 0x000000016b6b7824 */ /* 0x000fe200078e0215 */
[----:B------:R-:W-:Y:S02]  /*2240*/  IADD3 R104, P1, R104, R20, RZ ;  /* 0x0000001468687210 */ /* 0x000fe40007f3e0ff */
[----:B------:R-:W-:-:S03]  /*2250*/  FFMA R12, R25, R19, R12 ;  /* 0x00000013190c7223 */ /* 0x000fc6000000000c */
[----:B------:R-:W-:Y:S01]  /*2260*/  IMAD.X R13, R107, 0x1, R13, P1 ;  /* 0x000000016b0d7824 */ /* 0x000fe200008e060d */
[C---:B------:R-:W-:Y:S02]  /*2270*/  LEA R14, P1, R104.reuse, R110, 0x1 ;  /* 0x0000006e680e7211 */ /* 0x040fe400078208ff */
[----:B------:R-:W-:Y:S02]  /*2280*/  F2FP.F16.F32.PACK_AB R12, RZ, R12 ;  /* 0x0000000cff0c723e */ /* 0x000fe400000000ff */
[----:B------:R-:W-:Y:S02]  /*2290*/  LEA.HI.X R15, R104, R111, R13, 0x1, P1 ;  /* 0x0000006f680f7211 */ /* 0x000fe400008f0c0d */
[----:B------:R-:W-:-:S05]  /*22a0*/  PRMT R21, R12, 0x7610, R21 ;  /* 0x000076100c157816 */ /* 0x000fca0000000015 */
[----:B------:R0:W-:Y:S04]  /*22b0*/  @P3 STG.E.U16 desc[UR38][R10.64+0x2], R21 ;  /* 0x000002150a003986 */ /* 0x0001e8000c101526 */
[----:B------:R-:W2:Y:S01]  /*22c0*/  @P2 LDG.E.LTC128B.U16 R24, desc[UR38][R14.64] ;  /* 0x000000260e182981 */ /* 0x000ea2000c1e1520 */
[----:B------:R-:W-:Y:S01]  /*22d0*/  IADD3 R20, P1, R8, R20, RZ ;  /* 0x0000001408147210 */ /* 0x000fe20007f3e0ff */
[----:B------:R-:W-:Y:S01]  /*22e0*/  BSSY B1, `(.L_x_32) ;  /* 0x0000011000017945 */ /* 0x000fe20003800000 */
[C---:B------:R-:W-:Y:S02]  /*22f0*/  SHF.L.U64.HI R13, R92.reuse, 0x1, R91 ;  /* 0x000000015c0d7819 */ /* 0x040fe4000001025b */
[----:B------:R-:W-:Y:S01]  /*2300*/  ISETP.GT.AND P0, PT, R3, 0x8, P0 ;  /* 0x000000080300780c */ /* 0x000fe20000704270 */
[----:B0-----:R-:W-:Y:S01]  /*2310*/  IMAD.X R21, R9, 0x1, R107, P1 ;  /* 0x0000000109157824 */ /* 0x001fe200008e066b */
[----:B------:R-:W-:Y:S01]  /*2320*/  LEA R12, P1, R92, R10, 0x1 ;  /* 0x0000000a5c0c7211 */ /* 0x000fe200078208ff */
[----:B------:R-:W-:-:S04]  /*2330*/  IMAD.WIDE.U32 R20, R99, R106, R20 ;  /* 0x0000006a63147225 */ /* 0x000fc800078e0014 */
[----:B------:R-:W-:Y:S01]  /*2340*/  IMAD.X R13, R13, 0x1, R11, P1 ;  /* 0x000000010d0d7824 */ /* 0x000fe200008e060b */
[----:B------:R-:W-:Y:S01]  /*2350*/  LEA R8, P3, R20, R110, 0x1 ;  /* 0x0000006e14087211 */ /* 0x000fe200078608ff */
[----:B------:R-:W-:-:S05]  /*2360*/  IMAD.IADD R9, R103, 0x1, R21 ;  /* 0x0000000167097824 */ /* 0x000fca00078e0215 */
[----:B------:R-:W-:Y:S01]  /*2370*/  LEA.HI.X R9, R20, R111, R9, 0x1, P3 ;  /* 0x0000006f14097211 */ /* 0x000fe200018f0c09 */
[----:B--2---:R-:W-:-:S05]  /*2380*/  HADD2.F32 R5, -RZ, R24.H0_H0 ;  /* 0x20000018ff057230 */ /* 0x004fca0000004100 */
[----:B------:R-:W-:-:S04]  /*2390*/  FMUL R5, R5, R88 ;  /* 0x0000005805057220 */ /* 0x000fc80000400000 */
[----:B------:R-:W-:-:S05]  /*23a0*/  FFMA R5, R26, R19, R5 ;  /* 0x000000131a057223 */ /* 0x000fca0000000005 */
[----:B------:R-:W-:-:S05]  /*23b0*/  F2FP.F16.F32.PACK_AB R5, RZ, R5 ;  /* 0x00000005ff05723e */ /* 0x000fca00000000ff */
[----:B------:R0:W-:Y:S01]  /*23c0*/  @P2 STG.E.U16 desc[UR38][R12.64], R5 ;  /* 0x000000050c002986 */ /* 0x0001e2000c101526 */
[----:B------:R-:W-:Y:S05]  /*23d0*/  @!P0 BRA `(.L_x_33) ;  /* 0x0000000000048947 */ /* 0x000fea0003800000 */
[----:B------:R2:W5:Y:S02]  /*23e0*/  LDG.E.LTC128B.U16 R24, desc[UR38][R8.64+0x2] ;  /* 0x0000022608187981 */ /* 0x000564000c1e1520 */
.L_x_33:
[----:B------:R-:W-:Y:S05]  /*23f0*/  BSYNC B1 ;  /* 0x0000000000017941 */ /* 0x000fea0003800000 */
.L_x_32:
[----:B0----5:R-:W-:Y:S01]  /*2400*/  HADD2.F32 R5, -RZ, R24.H0_H0 ;  /* 0x20000018ff057230 */ /* 0x021fe20000004100 */
[----:B------:R-:W-:Y:S01]  /*2410*/  ISETP.GT.AND P1, PT, R4, 0x8, PT ;  /* 0x000000080400780c */ /* 0x000fe20003f24270 */
[----:B------:R-:W-:Y:S03]  /*2420*/  BSSY B1, `(.L_x_34) ;  /* 0x0000008000017945 */ /* 0x000fe60003800000 */
[----:B------:R-:W-:Y:S01]  /*2430*/  FMUL R14, R5, R88 ;  /* 0x00000058050e7220 */ /* 0x000fe20000400000 */
[----:B------:R-:W-:-:S03]  /*2440*/  ISETP.GT.AND P2, PT, R3, RZ, P1 ;  /* 0x000000ff0300720c */ /* 0x000fc60000f44270 */
[----:B------:R-:W-:-:S05]  /*2450*/  FFMA R14, R27, R19, R14 ;  /* 0x000000131b0e7223 */ /* 0x000fca000000000e */
[----:B------:R-:W-:-:S05]  /*2460*/  F2FP.F16.F32.PACK_AB R14, RZ, R14 ;  /* 0x0000000eff0e723e */ /* 0x000fca00000000ff */
[----:B------:R0:W-:Y:S01]  /*2470*/  @P0 STG.E.U16 desc[UR38][R12.64+0x2], R14 ;  /* 0x0000020e0c000986 */ /* 0x0001e2000c101526 */
[----:B------:R-:W-:Y:S05]  /*2480*/  @!P2 BRA `(.L_x_35) ;  /* 0x000000000004a947 */ /* 0x000fea0003800000 */
[----:B------:R3:W5:Y:S02]  /*2490*/  LDG.E.LTC128B.U16 R24, desc[UR38][R6.64+0x10] ;  /* 0x0000102606187981 */ /* 0x000764000c1e1520 */
.L_x_35:
[----:B------:R-:W-:Y:S05]  /*24a0*/  BSYNC B1 ;  /* 0x0000000000017941 */ /* 0x000fea0003800000 */
.L_x_34:
[----:B-----5:R-:W-:Y:S01]  /*24b0*/  HADD2.F32 R5, -RZ, R24.H0_H0 ;  /* 0x20000018ff057230 */ /* 0x020fe20000004100 */
        /* <DEDUP_REMOVED lines=9> */
.L_x_37:
[----:B------:R-:W-:Y:S05]  /*2550*/  BSYNC B1 ;  /* 0x0000000000017941 */ /* 0x000fea0003800000 */
.L_x_36:
[----:B----45:R-:W-:Y:S01]  /*2560*/  HADD2.F32 R5, -RZ, R24.H0_H0 ;  /* 0x20000018ff057230 */ /* 0x030fe20000004100 */
[----:B------:R-:W-:Y:S01]  /*2570*/  ISETP.GT.AND P1, PT, R3, 0x8, P1 ;  /* 0x000000080300780c */ /* 0x000fe20000f24270 */
[----:B------:R-:W-:Y:S03]  /*2580*/  BSSY B1, `(.L_x_38) ;  /* 0x0000007000017945 */ /* 0x000fe60003800000 */
[----:B0-----:R-:W-:-:S04]  /*2590*/  FMUL R14, R5, R88 ;  /* 0x00000058050e7220 */ /* 0x001fc80000400000 */
[----:B------:R-:W-:-:S05]  /*25a0*/  FFMA R14, R29, R19, R14 ;  /* 0x000000131d0e7223 */ /* 0x000fca000000000e */
[----:B------:R-:W-:-:S05]  /*25b0*/  F2FP.F16.F32.PACK_AB R14, RZ, R14 ;  /* 0x0000000eff0e723e */ /* 0x000fca00000000ff */
[----:B------:R0:W-:Y:S01]  /*25c0*/  @P3 STG.E.U16 desc[UR38][R10.64+0x12], R14 ;  /* 0x0000120e0a003986 */ /* 0x0001e2000c101526 */
[----:B------:R-:W-:Y:S05]  /*25d0*/  @!P1 BRA `(.L_x_39) ;  /* 0x0000000000049947 */ /* 0x000fea0003800000 */
[----:B------:R4:W5:Y:S02]  /*25e0*/  LDG.E.LTC128B.U16 R24, desc[UR38][R8.64+0x10] ;  /* 0x0000102608187981 */ /* 0x000964000c1e1520 */
.L_x_39:
[----:B------:R-:W-:Y:S05]  /*25f0*/  BSYNC B1 ;  /* 0x0000000000017941 */ /* 0x000fea0003800000 */
.L_x_38:
[----:B-----5:R-:W-:Y:S01]  /*2600*/  HADD2.F32 R5, -RZ, R24.H0_H0 ;  /* 0x20000018ff057230 */ /* 0x020fe20000004100 */
[----:B------:R-:W-:Y:S01]  /*2610*/  ISETP.GT.AND P0, PT, R3, 0x8, P0 ;  /* 0x000000080300780c */ /* 0x000fe20000704270 */
[----:B------:R-:W-:Y:S03]  /*2620*/  BSSY B1, `(.L_x_40) ;  /* 0x0000007000017945 */ /* 0x000fe60003800000 */
[----:B------:R-:W-:-:S04]  /*2630*/  FMUL R5, R5, R88 ;  /* 0x0000005805057220 */ /* 0x000fc80000400000 */
[----:B------:R-:W-:-:S05]  /*2640*/  FFMA R5, R30, R19, R5 ;  /* 0x000000131e057223 */ /* 0x000fca0000000005 */
[----:B------:R-:W-:-:S05]  /*2650*/  F2FP.F16.F32.PACK_AB R5, RZ, R5 ;  /* 0x00000005ff05723e */ /* 0x000fca00000000ff */
[----:B------:R0:W-:Y:S01]  /*2660*/  @P1 STG.E.U16 desc[UR38][R12.64+0x10], R5 ;  /* 0x000010050c001986 */ /* 0x0001e2000c101526 */
[----:B------:R-:W-:Y:S05]  /*2670*/  @!P0 BRA `(.L_x_41) ;  /* 0x0000000000048947 */ /* 0x000fea0003800000 */
[----:B------:R0:W5:Y:S02]  /*2680*/  LDG.E.LTC128B.U16 R24, desc[UR38][R8.64+0x12] ;  /* 0x0000122608187981 */ /* 0x000164000c1e1520 */
.L_x_41:
[----:B------:R-:W-:Y:S05]  /*2690*/  BSYNC B1 ;  /* 0x0000000000017941 */ /* 0x000fea0003800000 */
.L_x_40:
        /* <DEDUP_REMOVED lines=10> */
.L_x_43:
[----:B------:R-:W-:Y:S05]  /*2740*/  BSYNC B1 ;  /* 0x0000000000017941 */ /* 0x000fea0003800000 */
.L_x_42:
        /* <DEDUP_REMOVED lines=10> */
.L_x_45:
[----:B------:R-:W-:Y:S05]  /*27f0*/  BSYNC B1 ;  /* 0x0000000000017941 */ /* 0x000fea0003800000 */
.L_x_44:
[----:B0----5:R-:W-:Y:S01]  /*2800*/  HADD2.F32 R5, -RZ, R24.H0_H0 ;  /* 0x20000018ff057230 */ /* 0x021fe20000004100 */
        /* <DEDUP_REMOVED lines=8> */
.L_x_47:
[----:B------:R-:W-:Y:S05]  /*2890*/  BSYNC B1 ;  /* 0x0000000000017941 */ /* 0x000fea0003800000 */
.L_x_46:
        /* <DEDUP_REMOVED lines=9> */
.L_x_49:
[----:B------:R-:W-:Y:S05]  /*2930*/  BSYNC B1 ;  /* 0x0000000000017941 */ /* 0x000fea0003800000 */
.L_x_48:
        /* <DEDUP_REMOVED lines=10> */
.L_x_51:
[----:B------:R-:W-:Y:S05]  /*29e0*/  BSYNC B1 ;  /* 0x0000000000017941 */ /* 0x000fea0003800000 */
.L_x_50:
        /* <DEDUP_REMOVED lines=10> */
.L_x_53:
[----:B------:R-:W-:Y:S05]  /*2a90*/  BSYNC B1 ;  /* 0x0000000000017941 */ /* 0x000fea0003800000 */
.L_x_52:
        /* <DEDUP_REMOVED lines=9> */
.L_x_55:
[----:B------:R-:W-:Y:S05]  /*2b30*/  BSYNC B1 ;  /* 0x0000000000017941 */ /* 0x000fea0003800000 */
.L_x_54:
        /* <DEDUP_REMOVED lines=9> */
.L_x_57:
[----:B------:R-:W-:Y:S05]  /*2bd0*/  BSYNC B1 ;  /* 0x0000000000017941 */ /* 0x000fea0003800000 */
.L_x_56:
        /* <DEDUP_REMOVED lines=10> */
.L_x_59:
[----:B------:R-:W-:Y:S05]  /*2c80*/  BSYNC B1 ;  /* 0x0000000000017941 */ /* 0x000fea0003800000 */
.L_x_58:
        /* <DEDUP_REMOVED lines=10> */
.L_x_61:
[----:B------:R-:W-:Y:S05]  /*2d30*/  BSYNC B1 ;  /* 0x0000000000017941 */ /* 0x000fea0003800000 */
.L_x_60:
        /* <DEDUP_REMOVED lines=9> */
.L_x_63:
[----:B------:R-:W-:Y:S05]  /*2dd0*/  BSYNC B1 ;  /* 0x0000000000017941 */ /* 0x000fea0003800000 */
.L_x_62:
        /* <DEDUP_REMOVED lines=9> */
.L_x_65:
[----:B------:R-:W-:Y:S05]  /*2e70*/  BSYNC B1 ;  /* 0x0000000000017941 */ /* 0x000fea0003800000 */
.L_x_64:
        /* <DEDUP_REMOVED lines=10> */
.L_x_67:
[----:B------:R-:W-:Y:S05]  /*2f20*/  BSYNC B1 ;  /* 0x0000000000017941 */ /* 0x000fea0003800000 */
.L_x_66:
        /* <DEDUP_REMOVED lines=10> */
.L_x_69:
[----:B------:R-:W-:Y:S05]  /*2fd0*/  BSYNC B1 ;  /* 0x0000000000017941 */ /* 0x000fea0003800000 */
.L_x_68:
        /* <DEDUP_REMOVED lines=9> */
.L_x_71:
[----:B------:R-:W-:Y:S05]  /*3070*/  BSYNC B1 ;  /* 0x0000000000017941 */ /* 0x000fea0003800000 */
.L_x_70:
        /* <DEDUP_REMOVED lines=9> */
.L_x_73:
[----:B------:R-:W-:Y:S05]  /*3110*/  BSYNC B1 ;  /* 0x0000000000017941 */ /* 0x000fea0003800000 */
.L_x_72:
        /* <DEDUP_REMOVED lines=10> */
.L_x_75:
[----:B------:R-:W-:Y:S05]  /*31c0*/  BSYNC B1 ;  /* 0x0000000000017941 */ /* 0x000fea0003800000 */
.L_x_74:
        /* <DEDUP_REMOVED lines=10> */
.L_x_77:
[----:B------:R-:W-:Y:S05]  /*3270*/  BSYNC B1 ;  /* 0x0000000000017941 */ /* 0x000fea0003800000 */
.L_x_76:
        /* <DEDUP_REMOVED lines=9> */
.L_x_79:
[----:B------:R-:W-:Y:S05]  /*3310*/  BSYNC B1 ;  /* 0x0000000000017941 */ /* 0x000fea0003800000 */
.L_x_78:
        /* <DEDUP_REMOVED lines=9> */
.L_x_81:
[----:B------:R-:W-:Y:S05]  /*33b0*/  BSYNC B1 ;  /* 0x0000000000017941 */ /* 0x000fea0003800000 */
.L_x_80:
        /* <DEDUP_REMOVED lines=10> */
.L_x_83:
[----:B------:R-:W-:Y:S05]  /*3460*/  BSYNC B1 ;  /* 0x0000000000017941 */ /* 0x000fea0003800000 */
.L_x_82:
        /* <DEDUP_REMOVED lines=10> */
.L_x_85:
[----:B------:R-:W-:Y:S05]  /*3510*/  BSYNC B1 ;  /* 0x0000000000017941 */ /* 0x000fea0003800000 */
.L_x_84:
        /* <DEDUP_REMOVED lines=9> */
.L_x_87:
[----:B------:R-:W-:Y:S05]  /*35b0*/  BSYNC B1 ;  /* 0x0000000000017941 */ /* 0x000fea0003800000 */
.L_x_86:
        /* <DEDUP_REMOVED lines=9> */
.L_x_89:
[----:B------:R-:W-:Y:S05]  /*3650*/  BSYNC B1 ;  /* 0x0000000000017941 */ /* 0x000fea0003800000 */
.L_x_88:
        /* <DEDUP_REMOVED lines=10> */
.L_x_91:
[----:B------:R-:W-:Y:S05]  /*3700*/  BSYNC B1 ;  /* 0x0000000000017941 */ /* 0x000fea0003800000 */
.L_x_90:
        /* <DEDUP_REMOVED lines=10> */
.L_x_93:
[----:B------:R-:W-:Y:S05]  /*37b0*/  BSYNC B1 ;  /* 0x0000000000017941 */ /* 0x000fea0003800000 */
.L_x_92:
        /* <DEDUP_REMOVED lines=9> */
.L_x_95:
[----:B------:R-:W-:Y:S05]  /*3850*/  BSYNC B1 ;  /* 0x0000000000017941 */ /* 0x000fea0003800000 */
.L_x_94:
        /* <DEDUP_REMOVED lines=9> */
.L_x_97:
[----:B------:R-:W-:Y:S05]  /*38f0*/  BSYNC B1 ;  /* 0x0000000000017941 */ /* 0x000fea0003800000 */
.L_x_96:
        /* <DEDUP_REMOVED lines=10> */
.L_x_99:
[----:B------:R-:W-:Y:S05]  /*39a0*/  BSYNC B1 ;  /* 0x0000000000017941 */ /* 0x000fea0003800000 */
.L_x_98:
        /* <DEDUP_REMOVED lines=10> */
.L_x_101:
[----:B------:R-:W-:Y:S05]  /*3a50*/  BSYNC B1 ;  /* 0x0000000000017941 */ /* 0x000fea0003800000 */
.L_x_100:
        /* <DEDUP_REMOVED lines=9> */
.L_x_103:
[----:B------:R-:W-:Y:S05]  /*3af0*/  BSYNC B1 ;  /* 0x0000000000017941 */ /* 0x000fea0003800000 */
.L_x_102:
        /* <DEDUP_REMOVED lines=9> */
.L_x_105:
[----:B------:R-:W-:Y:S05]  /*3b90*/  BSYNC B1 ;  /* 0x0000000000017941 */ /* 0x000fea0003800000 */
.L_x_104:
        /* <DEDUP_REMOVED lines=10> */
.L_x_107:
[----:B------:R-:W-:Y:S05]  /*3c40*/  BSYNC B1 ;  /* 0x0000000000017941 */ /* 0x000fea0003800000 */
.L_x_106:
        /* <DEDUP_REMOVED lines=10> */
.L_x_109:
[----:B------:R-:W-:Y:S05]  /*3cf0*/  BSYNC B1 ;  /* 0x0000000000017941 */ /* 0x000fea0003800000 */
.L_x_108:
        /* <DEDUP_REMOVED lines=9> */
.L_x_111:
[----:B------:R-:W-:Y:S05]  /*3d90*/  BSYNC B1 ;  /* 0x0000000000017941 */ /* 0x000fea0003800000 */
.L_x_110:
        /* <DEDUP_REMOVED lines=9> */
.L_x_113:
[----:B------:R-:W-:Y:S05]  /*3e30*/  BSYNC B1 ;  /* 0x0000000000017941 */ /* 0x000fea0003800000 */
.L_x_112:
        /* <DEDUP_REMOVED lines=10> */
.L_x_115:
[----:B------:R-:W-:Y:S05]  /*3ee0*/  BSYNC B1 ;  /* 0x0000000000017941 */ /* 0x000fea0003800000 */
.L_x_114:
        /* <DEDUP_REMOVED lines=10> */
.L_x_117:
[----:B------:R-:W-:Y:S05]  /*3f90*/  BSYNC B1 ;  /* 0x0000000000017941 */ /* 0x000fea0003800000 */
.L_x_116:
        /* <DEDUP_REMOVED lines=9> */
.L_x_119:
[----:B------:R-:W-:Y:S05]  /*4030*/  BSYNC B1 ;  /* 0x0000000000017941 */ /* 0x000fea0003800000 */
.L_x_118:
        /* <DEDUP_REMOVED lines=9> */
.L_x_121:
[----:B------:R-:W-:Y:S05]  /*40d0*/  BSYNC B1 ;  /* 0x0000000000017941 */ /* 0x000fea0003800000 */
.L_x_120:
        /* <DEDUP_REMOVED lines=10> */
.L_x_123:
[----:B------:R-:W-:Y:S05]  /*4180*/  BSYNC B1 ;  /* 0x0000000000017941 */ /* 0x000fea0003800000 */
.L_x_122:
        /* <DEDUP_REMOVED lines=10> */
.L_x_125:
[----:B------:R-:W-:Y:S05]  /*4230*/  BSYNC B1 ;  /* 0x0000000000017941 */ /* 0x000fea0003800000 */
.L_x_124:
        /* <DEDUP_REMOVED lines=9> */
.L_x_127:
[----:B------:R-:W-:Y:S05]  /*42d0*/  BSYNC B1 ;  /* 0x0000000000017941 */ /* 0x000fea0003800000 */
.L_x_126:
        /* <DEDUP_REMOVED lines=9> */
.L_x_129:
[----:B------:R-:W-:Y:S05]  /*4370*/  BSYNC B1 ;  /* 0x0000000000017941 */ /* 0x000fea0003800000 */
.L_x_128:
        /* <DEDUP_REMOVED lines=10> */
.L_x_131:
[----:B------:R-:W-:Y:S05]  /*4420*/  BSYNC B1 ;  /* 0x0000000000017941 */ /* 0x000fea0003800000 */
.L_x_130:
        /* <DEDUP_REMOVED lines=10> */
.L_x_133:
[----:B------:R-:W-:Y:S05]  /*44d0*/  BSYNC B1 ;  /* 0x0000000000017941 */ /* 0x000fea0003800000 */
.L_x_132:
        /* <DEDUP_REMOVED lines=9> */
.L_x_135:
[----:B------:R-:W-:Y:S05]  /*4570*/  BSYNC B1 ;  /* 0x0000000000017941 */ /* 0x000fea0003800000 */
.L_x_134:
        /* <DEDUP_REMOVED lines=9> */
.L_x_137:
[----:B------:R-:W-:Y:S05]  /*4610*/  BSYNC B1 ;  /* 0x0000000000017941 */ /* 0x000fea0003800000 */
.L_x_136:
        /* <DEDUP_REMOVED lines=10> */
.L_x_139:
[----:B------:R-:W-:Y:S05]  /*46c0*/  BSYNC B1 ;  /* 0x0000000000017941 */ /* 0x000fea0003800000 */
.L_x_138:
        /* <DEDUP_REMOVED lines=10> */
.L_x_141:
[----:B------:R-:W-:Y:S05]  /*4770*/  BSYNC B1 ;  /* 0x0000000000017941 */ /* 0x000fea0003800000 */
.L_x_140:
        /* <DEDUP_REMOVED lines=9> */
.L_x_143:
[----:B------:R-:W-:Y:S05]  /*4810*/  BSYNC B1 ;  /* 0x0000000000017941 */ /* 0x000fea0003800000 */
.L_x_142:
        /* <DEDUP_REMOVED lines=9> */
.L_x_145:
[----:B------:R-:W-:Y:S05]  /*48b0*/  BSYNC B1 ;  /* 0x0000000000017941 */ /* 0x000fea0003800000 */
.L_x_144:
        /* <DEDUP_REMOVED lines=10> */
.L_x_147:
[----:B------:R-:W-:Y:S05]  /*4960*/  BSYNC B1 ;  /* 0x0000000000017941 */ /* 0x000fea0003800000 */
.L_x_146:
[----:B-----5:R-:W-:Y:S01]  /*4970*/  HADD2.F32 R5, -RZ, R24.H0_H0 ;  /* 0x20000018ff057230 */ /* 0x020fe20000004100 */
[----:B------:R-:W-:Y:S01]  /*4980*/  ISETP.GT.AND P0, PT, R4, 0x79, PT ;  /* 0x000000790400780c */ /* 0x000fe20003f04270 */
[----:B------:R-:W-:Y:S01]  /*4990*/  @P2 IMAD.MOV.U32 R4, RZ, RZ, R10 ;  /* 0x000000ffff042224 */ /* 0x000fe200078e000a */
[----:B------:R-:W-:Y:S02]  /*49a0*/  BSSY B1, `(.L_x_148) ;  /* 0x000000a000017945 */ /* 0x000fe40003800000 */
[----:B------:R-:W-:Y:S01]  /*49b0*/  FMUL R5, R5, R88 ;  /* 0x0000005805057220 */ /* 0x000fe20000400000 */
[----:B------:R-:W-:-:S03]  /*49c0*/  ISETP.GT.AND P3, PT, R3, RZ, P0 ;  /* 0x000000ff0300720c */ /* 0x000fc60000764270 */
[----:B------:R-:W-:-:S05]  /*49d0*/  FFMA R5, R84, R19, R5 ;  /* 0x0000001354057223 */ /* 0x000fca0000000005 */
[----:B------:R-:W-:-:S04]  /*49e0*/  F2FP.F16.F32.PACK_AB R5, RZ, R5 ;  /* 0x00000005ff05723e */ /* 0x000fc800000000ff */
[----:B0-----:R-:W-:Y:S01]  /*49f0*/  PRMT R14, R5, 0x7610, R14 ;  /* 0x00007610050e7816 */ /* 0x001fe2000000000e */
[----:B------:R-:W-:-:S05]  /*4a00*/  @P2 IMAD.MOV.U32 R5, RZ, RZ, R11 ;  /* 0x000000ffff052224 */ /* 0x000fca00078e000b */
[----:B------:R0:W-:Y:S01]  /*4a10*/  @P2 STG.E.U16 desc[UR38][R4.64+0xf0], R14 ;  /* 0x0000f00e04002986 */ /* 0x0001e2000c101526 */
[----:B------:R-:W-:Y:S05]  /*4a20*/  @!P3 BRA `(.L_x_149) ;  /* 0x000000000004b947 */ /* 0x000fea0003800000 */
[----:B------:R0:W5:Y:S02]  /*4a30*/  LDG.E.LTC128B.U16 R24, desc[UR38][R6.64+0xf2] ;  /* 0x0000f22606187981 */ /* 0x000164000c1e1520 */
.L_x_149:
[----:B------:R-:W-:Y:S05]  /*4a40*/  BSYNC B1 ;  /* 0x0000000000017941 */ /* 0x000fea0003800000 */
.L_x_148:
        /* <DEDUP_REMOVED lines=9> */
.L_x_151:
[----:B------:R-:W-:Y:S05]  /*4ae0*/  BSYNC B1 ;  /* 0x0000000000017941 */ /* 0x000fea0003800000 */
.L_x_150:
[----:B-----5:R-:W-:Y:S01]  /*4af0*/  HADD2.F32 R5, -RZ, R24.H0_H0 ;  /* 0x20000018ff057230 */ /* 0x020fe20000004100 */
[----:B------:R-:W-:Y:S01]  /*4b00*/  ISETP.GT.AND P0, PT, R3, 0x8, P0 ;  /* 0x000000080300780c */ /* 0x000fe20000704270 */
[----:B0-----:R-:W-:Y:S01]  /*4b10*/  @P1 IMAD.MOV.U32 R4, RZ, RZ, R12 ;  /* 0x000000ffff041224 */ /* 0x001fe200078e000c */
[----:B------:R-:W-:Y:S02]  /*4b20*/  BSSY B1, `(.L_x_152) ;  /* 0x0000009000017945 */ /* 0x000fe40003800000 */
[----:B------:R-:W-:-:S04]  /*4b30*/  FMUL R5, R5, R88 ;  /* 0x0000005805057220 */ /* 0x000fc80000400000 */
[----:B------:R-:W-:-:S05]  /*4b40*/  FFMA R5, R86, R19, R5 ;  /* 0x0000001356057223 */ /* 0x000fca0000000005 */
[----:B------:R-:W-:-:S04]  /*4b50*/  F2FP.F16.F32.PACK_AB R5, RZ, R5 ;  /* 0x00000005ff05723e */ /* 0x000fc800000000ff */
[----:B-1-3--:R-:W-:Y:S01]  /*4b60*/  PRMT R6, R5, 0x7610, R6 ;  /* 0x0000761005067816 */ /* 0x00afe20000000006 */
[----:B------:R-:W-:-:S05]  /*4b70*/  @P1 IMAD.MOV.U32 R5, RZ, RZ, R13 ;  /* 0x000000ffff051224 */ /* 0x000fca00078e000d */
[----:B------:R0:W-:Y:S01]  /*4b80*/  @P1 STG.E.U16 desc[UR38][R4.64+0xf0], R6 ;  /* 0x0000f00604001986 */ /* 0x0001e2000c101526 */
[----:B------:R-:W-:Y:S05]  /*4b90*/  @!P0 BRA `(.L_x_153) ;  /* 0x0000000000048947 */ /* 0x000fea0003800000 */
[----:B------:R1:W5:Y:S02]  /*4ba0*/  LDG.E.LTC128B.U16 R24, desc[UR38][R8.64+0xf2] ;  /* 0x0000f22608187981 */ /* 0x000364000c1e1520 */
.L_x_153:
[----:B------:R-:W-:Y:S05]  /*4bb0*/  BSYNC B1 ;  /* 0x0000000000017941 */ /* 0x000fea0003800000 */
.L_x_152:
[----:B------:R-:W-:Y:S05]  /*4bc0*/  @!P0 BRA `(.L_x_154) ;  /* 0x0000001000e88947 */ /* 0x000fea0003800000 */
[----:B-----5:R-:W-:-:S05]  /*4bd0*/  HADD2.F32 R3, -RZ, R24.H0_H0 ;  /* 0x20000018ff037230 */ /* 0x020fca0000004100 */
[----:B0-----:R-:W-:-:S04]  /*4be0*/  FMUL R4, R3, R88 ;  /* 0x0000005803047220 */ /* 0x001fc80000400000 */
[----:B------:R-:W-:-:S05]  /*4bf0*/  FFMA R4, R87, R19, R4 ;  /* 0x0000001357047223 */ /* 0x000fca0000000004 */
[----:B------:R-:W-:-:S05]  /*4c00*/  F2FP.F16.F32.PACK_AB R4, RZ, R4 ;  /* 0x00000004ff04723e */ /* 0x000fca00000000ff */
[----:B------:R3:W-:Y:S01]  /*4c10*/  STG.E.U16 desc[UR38][R12.64+0xf2], R4 ;  /* 0x0000f2040c007986 */ /* 0x0007e2000c101526 */
[----:B------:R-:W-:Y:S05]  /*4c20*/  BRA `(.L_x_154) ;  /* 0x0000001000d07947 */ /* 0x000fea0003800000 */
.L_x_29:
[----:B------:R-:W-:Y:S01]  /*4c30*/  ISETP.GT.AND P3, PT, R4, 0x1, PT ;  /* 0x000000010400780c */ /* 0x000fe20003f64270 */
[----:B------:R-:W-:Y:S01]  /*4c40*/  ULDC.64 UR4, c[0x0][0x5c0] ;  /* 0x0001700000047ab9 */ /* 0x000fe20000000a00 */
[-C--:B------:R-:W-:Y:S01]  /*4c50*/  FMUL R24, R24, R19.reuse ;  /* 0x0000001318187220 */ /* 0x080fe20000400000 */
[----:B------:R-:W-:Y:S01]  /*4c60*/  LEA R6, P4, R102, UR4, 0x1 ;  /* 0x0000000466067c11 */ /* 0x000fe2000f8808ff */
[-C--:B------:R-:W-:Y:S01]  /*4c70*/  FMUL R25, R25, R19.reuse ;  /* 0x0000001319197220 */ /* 0x080fe20000400000 */
[----:B------:R-:W-:Y:S01]  /*4c80*/  ISETP.GT.AND P0, PT, R3, RZ, P3 ;  /* 0x000000ff0300720c */ /* 0x000fe20001f04270 */
[-C--:B------:R-:W-:Y:S01]  /*4c90*/  FMUL R26, R26, R19.reuse ;  /* 0x000000131a1a7220 */ /* 0x080fe20000400000 */
[----:B------:R-:W-:Y:S01]  /*4ca0*/  F2FP.F16.F32.PACK_AB R24, RZ, R24 ;  /* 0x00000018ff18723e */ /* 0x000fe200000000ff */
[-C--:B------:R-:W-:Y:S01]  /*4cb0*/  FMUL R27, R27, R19.reuse ;  /* 0x000000131b1b7220 */ /* 0x080fe20000400000 */
[----:B------:R-:W-:Y:S01]  /*4cc0*/  LEA.HI.X R7, R102, UR5, R113, 0x1, P4 ;  /* 0x0000000566077c11 */ /* 0x000fe2000a0f0c71 */
[----:B------:R-:W-:Y:S01]  /*4cd0*/  FMUL R28, R28, R19 ;  /* 0x000000131c1c7220 */ /* 0x000fe20000400000 */
[----:B------:R-:W-:Y:S01]  /*4ce0*/  F2FP.F16.F32.PACK_AB R25, RZ, R25 ;  /* 0x00000019ff19723e */ /* 0x000fe200000000ff */
[-C--:B------:R-:W-:Y:S01]  /*4cf0*/  FMUL R29, R29, R19.reuse ;  /* 0x000000131d1d7220 */ /* 0x080fe20000400000 */
[----:B------:R-:W-:Y:S01]  /*4d00*/  ISETP.GT.AND P2, PT, R3, 0x8, P2 ;  /* 0x000000080300780c */ /* 0x000fe20001744270 */
[----:B------:R-:W-:Y:S01]  /*4d10*/  @P1 STG.E.U16 desc[UR38][R6.64], R24 ;  /* 0x0000001806001986 */ /* 0x000fe2000c101526 */
[----:B------:R-:W-:Y:S01]  /*4d20*/  ISETP.GT.AND P1, PT, R4, 0x8, PT ;  /* 0x000000080400780c */ /* 0x000fe20003f24270 */
[-C--:B------:R-:W-:Y:S01]  /*4d30*/  FMUL R30, R30, R19.reuse ;  /* 0x000000131e1e7220 */ /* 0x080fe20000400000 */
[C---:B------:R-:W-:Y:S01]  /*4d40*/  SHF.L.U64.HI R5, R92.reuse, 0x1, R91 ;  /* 0x000000015c057819 */ /* 0x040fe2000001025b */
[----:B------:R-:W-:Y:S01]  /*4d50*/  @P0 STG.E.U16 desc[UR38][R6.64+0x2], R25 ;  /* 0x0000021906000986 */ /* 0x000fe2000c101526 */
[----:B------:R-:W-:Y:S01]  /*4d60*/  LEA R8, P5, R92, R6, 0x1 ;  /* 0x000000065c087211 */ /* 0x000fe200078a08ff */
[-C--:B------:R-:W-:Y:S01]  /*4d70*/  FMUL R31, R31, R19.reuse ;  /* 0x000000131f1f7220 */ /* 0x080fe20000400000 */
[----:B------:R-:W-:Y:S01]  /*4d80*/  ISETP.GT.AND P3, PT, R3, 0x8, P3 ;  /* 0x000000080300780c */ /* 0x000fe20001f64270 */
[-C--:B------:R-:W-:Y:S01]  /*4d90*/  FMUL R32, R32, R19.reuse ;  /* 0x0000001320207220 */ /* 0x080fe20000400000 */
[----:B------:R-:W-:Y:S01]  /*4da0*/  ISETP.GT.AND P0, PT, R4, 0x9, PT ;  /* 0x000000090400780c */ /* 0x000fe20003f04270 */
[----:B------:R-:W-:Y:S01]  /*4db0*/  IMAD.X R9, R5, 0x1, R7, P5 ;  /* 0x0000000105097824 */ /* 0x000fe200028e0607 */
[----:B------:R-:W-:Y:S01]  /*4dc0*/  ISETP.GT.AND P4, PT, R3, RZ, P1 ;  /* 0x000000ff0300720c */ /* 0x000fe20000f84270 */
[-C--:B------:R-:W-:Y:S01]  /*4dd0*/  FMUL R33, R33, R19.reuse ;  /* 0x0000001321217220 */ /* 0x080fe20000400000 */
[----:B------:R-:W-:Y:S01]  /*4de0*/  F2FP.F16.F32.PACK_AB R26, RZ, R26 ;  /* 0x0000001aff1a723e */ /* 0x000fe200000000ff */
[-C--:B------:R-:W-:Y:S01]  /*4df0*/  FMUL R34, R34, R19.reuse ;  /* 0x0000001322227220 */ /* 0x080fe20000400000 */
[----:B------:R-:W-:Y:S01]  /*4e00*/  ISETP.GT.AND P5, PT, R3, RZ, P0 ;  /* 0x000000ff0300720c */ /* 0x000fe200007a4270 */
[----:B------:R-:W-:Y:S01]  /*4e10*/  FMUL R35, R35, R19 ;  /* 0x0000001323237220 */ /* 0x000fe20000400000 */
[----:B------:R-:W-:Y:S01]  /*4e20*/  F2FP.F16.F32.PACK_AB R27, RZ, R27 ;  /* 0x0000001bff1b723e */ /* 0x000fe200000000ff */
[----:B------:R-:W-:Y:S01]  /*4e30*/  @P2 STG.E.U16 desc[UR38][R8.64], R26 ;  /* 0x0000001a08002986 */ /* 0x000fe2000c101526 */
[----:B------:R-:W-:Y:S01]  /*4e40*/  F2FP.F16.F32.PACK_AB R28, RZ, R28 ;  /* 0x0000001cff1c723e */ /* 0x000fe200000000ff */
[-C--:B------:R-:W-:Y:S01]  /*4e50*/  FMUL R36, R36, R19.reuse ;  /* 0x0000001324247220 */ /* 0x080fe20000400000 */
[----:B------:R-:W-:Y:S01]  /*4e60*/  ISETP.GT.AND P2, PT, R3, 0x8, P1 ;  /* 0x000000080300780c */ /* 0x000fe20000f44270 */
[----:B------:R-:W-:Y:S01]  /*4e70*/  @P3 STG.E.U16 desc[UR38][R8.64+0x2], R27 ;  /* 0x0000021b08003986 */ /* 0x000fe2000c101526 */
[----:B------:R-:W-:Y:S01]  /*4e80*/  ISETP.GT.AND P1, PT, R4, 0x10, PT ;  /* 0x000000100400780c */ /* 0x000fe20003f24270 */
[----:B------:R-:W-:Y:S01]  /*4e90*/  FMUL R37, R37, R19 ;  /* 0x0000001325257220 */ /* 0x000fe20000400000 */
[----:B------:R-:W-:Y:S01]  /*4ea0*/  F2FP.F16.F32.PACK_AB R29, RZ, R29 ;  /* 0x0000001dff1d723e */ /* 0x000fe200000000ff */
[----:B------:R-:W-:Y:S01]  /*4eb0*/  @P4 STG.E.U16 desc[UR38][R6.64+0x10], R28 ;  /* 0x0000101c06004986 */ /* 0x000fe2000c101526 */
[C---:B------:R-:W-:Y:S01]  /*4ec0*/  ISETP.GT.AND P3, PT, R3.reuse, 0x8, P0 ;  /* 0x000000080300780c */ /* 0x040fe20000764270 */
[-C--:B------:R-:W-:Y:S01]  /*4ed0*/  FMUL R38, R38, R19.reuse ;  /* 0x0000001326267220 */ /* 0x080fe20000400000 */
[----:B------:R-:W-:Y:S01]  /*4ee0*/  ISETP.GT.AND P0, PT, R4, 0x11, PT ;  /* 0x000000110400780c */ /* 0x000fe20003f04270 */
[----:B------:R-:W-:Y:S01]  /*4ef0*/  @P5 STG.E.U16 desc[UR38][R6.64+0x12], R29 ;  /* 0x0000121d06005986 */ /* 0x000fe2000c101526 */
        /* <DEDUP_REMOVED lines=161> */
[----:B------:R-:W-:Y:S01]  /*5910*/  FMUL R87, R87, R19 ;  /* 0x0000001357577220 */ /* 0x000fe20000400000 */
[----:B------:R-:W-:-:S02]  /*5920*/  F2FP.F16.F32.PACK_AB R62, RZ, R62 ;  /* 0x0000003eff3e723e */ /* 0x000fc400000000ff */
[C---:B------:R-:W-:Y:S02]  /*5930*/  ISETP.GT.AND P5, PT, R3.reuse, RZ, P0 ;  /* 0x000000ff0300720c */ /* 0x040fe400007a4270 */
[----:B------:R-:W-:Y:S01]  /*5940*/  F2FP.F16.F32.PACK_AB R63, RZ, R63 ;  /* 0x0000003fff3f723e */ /* 0x000fe200000000ff */
[----:B------:R-:W-:Y:S01]  /*5950*/  @P2 STG.E.U16 desc[UR38][R8.64+0x90], R62 ;  /* 0x0000903e08002986 */ /* 0x000fe2000c101526 */
[----:B------:R-:W-:Y:S02]  /*5960*/  F2FP.F16.F32.PACK_AB R64, RZ, R64 ;  /* 0x00000040ff40723e */ /* 0x000fe400000000ff */
[C---:B------:R-:W-:Y:S01]  /*5970*/  ISETP.GT.AND P2, PT, R3.reuse, 0x8, P1 ;  /* 0x000000080300780c */ /* 0x040fe20000f44270 */
[----:B------:R-:W-:Y:S01]  /*5980*/  @P3 STG.E.U16 desc[UR38][R8.64+0x92], R63 ;  /* 0x0000923f08003986 */ /* 0x000fe2000c101526 */
[----:B------:R-:W-:Y:S02]  /*5990*/  ISETP.GT.AND P1, PT, R4, 0x58, PT ;  /* 0x000000580400780c */ /* 0x000fe40003f24270 */
[----:B------:R-:W-:Y:S01]  /*59a0*/  F2FP.F16.F32.PACK_AB R65, RZ, R65 ;  /* 0x00000041ff41723e */ /* 0x000fe200000000ff */
[----:B------:R-:W-:Y:S01]  /*59b0*/  @P4 STG.E.U16 desc[UR38][R6.64+0xa0], R64 ;  /* 0x0000a04006004986 */ /* 0x000fe2000c101526 */
[----:B------:R-:W-:-:S02]  /*59c0*/  ISETP.GT.AND P3, PT, R3, 0x8, P0 ;  /* 0x000000080300780c */ /* 0x000fc40000764270 */
[----:B------:R-:W-:Y:S01]  /*59d0*/  ISETP.GT.AND P0, PT, R4, 0x59, PT ;  /* 0x000000590400780c */ /* 0x000fe20003f04270 */
[----:B------:R-:W-:Y:S01]  /*59e0*/  @P5 STG.E.U16 desc[UR38][R6.64+0xa2], R65 ;  /* 0x0000a24106005986 */ /* 0x000fe2000c101526 */
[C---:B------:R-:W-:Y:S02]  /*59f0*/  ISETP.GT.AND P4, PT, R3.reuse, RZ, P1 ;  /* 0x000000ff0300720c */ /* 0x040fe40000f84270 */
[----:B------:R-:W-:Y:S02]  /*5a00*/  F2FP.F16.F32.PACK_AB R66, RZ, R66 ;  /* 0x00000042ff42723e */ /* 0x000fe400000000ff */
[----:B------:R-:W-:Y:S02]  /*5a10*/  ISETP.GT.AND P5, PT, R3, RZ, P0 ;  /* 0x000000ff0300720c */ /* 0x000fe400007a4270 */
[----:B------:R-:W-:Y:S01]  /*5a20*/  F2FP.F16.F32.PACK_AB R67, RZ, R67 ;  /* 0x00000043ff43723e */ /* 0x000fe200000000ff */
[----:B------:R-:W-:Y:S01]  /*5a30*/  @P2 STG.E.U16 desc[UR38][R8.64+0xa0], R66 ;  /* 0x0000a04208002986 */ /* 0x000fe2000c101526 */
[----:B------:R-:W-:-:S02]  /*5a40*/  F2FP.F16.F32.PACK_AB R68, RZ, R68 ;  /* 0x00000044ff44723e */ /* 0x000fc400000000ff */
[C---:B------:R-:W-:Y:S01]  /*5a50*/  ISETP.GT.AND P2, PT, R3.reuse, 0x8, P1 ;  /* 0x000000080300780c */ /* 0x040fe20000f44270 */
[----:B------:R-:W-:Y:S01]  /*5a60*/  @P3 STG.E.U16 desc[UR38][R8.64+0xa2], R67 ;  /* 0x0000a24308003986 */ /* 0x000fe2000c101526 */
[C---:B------:R-:W-:Y:S02]  /*5a70*/  ISETP.GT.AND P1, PT, R4.reuse, 0x60, PT ;  /* 0x000000600400780c */ /* 0x040fe40003f24270 */
[----:B------:R-:W-:Y:S01]  /*5a80*/  F2FP.F16.F32.PACK_AB R69, RZ, R69 ;  /* 0x00000045ff45723e */ /* 0x000fe200000000ff */
[----:B------:R-:W-:Y:S01]  /*5a90*/  @P4 STG.E.U16 desc[UR38][R6.64+0xb0], R68 ;  /* 0x0000b04406004986 */ /* 0x000fe2000c101526 */
[C---:B------:R-:W-:Y:S02]  /*5aa0*/  ISETP.GT.AND P3, PT, R3.reuse, 0x8, P0 ;  /* 0x000000080300780c */ /* 0x040fe40000764270 */
[----:B------:R-:W-:Y:S01]  /*5ab0*/  ISETP.GT.AND P0, PT, R4, 0x61, PT ;  /* 0x000000610400780c */ /* 0x000fe20003f04270 */
[----:B------:R-:W-:Y:S01]  /*5ac0*/  @P5 STG.E.U16 desc[UR38][R6.64+0xb2], R69 ;  /* 0x0000b24506005986 */ /* 0x000fe2000c101526 */
[----:B------:R-:W-:-:S02]  /*5ad0*/  ISETP.GT.AND P4, PT, R3, RZ, P1 ;  /* 0x000000ff0300720c */ /* 0x000fc40000f84270 */
[C---:B------:R-:W-:Y:S02]  /*5ae0*/  ISETP.GT.AND P5, PT, R3.reuse, RZ, P0 ;  /* 0x000000ff0300720c */ /* 0x040fe400007a4270 */
[----:B------:R-:W-:Y:S02]  /*5af0*/  F2FP.F16.F32.PACK_AB R70, RZ, R70 ;  /* 0x00000046ff46723e */ /* 0x000fe400000000ff */
[----:B------:R-:W-:Y:S02]  /*5b00*/  F2FP.F16.F32.PACK_AB R71, RZ, R71 ;  /* 0x00000047ff47723e */ /* 0x000fe400000000ff */
[----:B------:R-:W-:Y:S01]  /*5b10*/  F2FP.F16.F32.PACK_AB R72, RZ, R72 ;  /* 0x00000048ff48723e */ /* 0x000fe200000000ff */
[----:B------:R-:W-:Y:S01]  /*5b20*/  @P2 STG.E.U16 desc[UR38][R8.64+0xb0], R70 ;  /* 0x0000b04608002986 */ /* 0x000fe2000c101526 */
[----:B------:R-:W-:Y:S02]  /*5b30*/  F2FP.F16.F32.PACK_AB R73, RZ, R73 ;  /* 0x00000049ff49723e */ /* 0x000fe400000000ff */
[C---:B------:R-:W-:Y:S01]  /*5b40*/  ISETP.GT.AND P1, PT, R3.reuse, 0x8, P1 ;  /* 0x000000080300780c */ /* 0x040fe20000f24270 */
[----:B------:R-:W-:Y:S01]  /*5b50*/  @P3 STG.E.U16 desc[UR38][R8.64+0xb2], R71 ;  /* 0x0000b24708003986 */ /* 0x000fe2000c101526 */
[----:B------:R-:W-:-:S02]  /*5b60*/  ISETP.GT.AND P2, PT, R3, 0x8, P0 ;  /* 0x000000080300780c */ /* 0x000fc40000744270 */
[C---:B------:R-:W-:Y:S01]  /*5b70*/  ISETP.GT.AND P0, PT, R4.reuse, 0x69, PT ;  /* 0x000000690400780c */ /* 0x040fe20003f04270 */
[----:B------:R-:W-:Y:S01]  /*5b80*/  @P4 STG.E.U16 desc[UR38][R6.64+0xc0], R72 ;  /* 0x0000c04806004986 */ /* 0x000fe2000c101526 */
[----:B------:R-:W-:Y:S02]  /*5b90*/  ISETP.GT.AND P4, PT, R4, 0x68, PT ;  /* 0x000000680400780c */ /* 0x000fe40003f84270 */
[----:B------:R-:W-:Y:S01]  /*5ba0*/  F2FP.F16.F32.PACK_AB R74, RZ, R74 ;  /* 0x0000004aff4a723e */ /* 0x000fe200000000ff */
[----:B------:R-:W-:Y:S01]  /*5bb0*/  @P5 STG.E.U16 desc[UR38][R6.64+0xc2], R73 ;  /* 0x0000c24906005986 */ /* 0x000fe2000c101526 */
[C---:B------:R-:W-:Y:S02]  /*5bc0*/  ISETP.GT.AND P5, PT, R3.reuse, RZ, P4 ;  /* 0x000000ff0300720c */ /* 0x040fe400027a4270 */
[----:B------:R-:W-:Y:S01]  /*5bd0*/  ISETP.GT.AND P3, PT, R3, RZ, P0 ;  /* 0x000000ff0300720c */ /* 0x000fe20000764270 */
[----:B------:R-:W-:Y:S01]  /*5be0*/  @P1 STG.E.U16 desc[UR38][R8.64+0xc0], R74 ;  /* 0x0000c04a08001986 */ /* 0x000fe2000c101526 */
[----:B------:R-:W-:-:S02]  /*5bf0*/  F2FP.F16.F32.PACK_AB R75, RZ, R75 ;  /* 0x0000004bff4b723e */ /* 0x000fc400000000ff */
[----:B------:R-:W-:Y:S02]  /*5c00*/  F2FP.F16.F32.PACK_AB R76, RZ, R76 ;  /* 0x0000004cff4c723e */ /* 0x000fe400000000ff */
[C---:B------:R-:W-:Y:S01]  /*5c10*/  ISETP.GT.AND P4, PT, R3.reuse, 0x8, P4 ;  /* 0x000000080300780c */ /* 0x040fe20002784270 */
[----:B------:R-:W-:Y:S01]  /*5c20*/  @P2 STG.E.U16 desc[UR38][R8.64+0xc2], R75 ;  /* 0x0000c24b08002986 */ /* 0x000fe2000c101526 */
[----:B------:R-:W-:Y:S02]  /*5c30*/  F2FP.F16.F32.PACK_AB R77, RZ, R77 ;  /* 0x0000004dff4d723e */ /* 0x000fe400000000ff */
[C---:B------:R-:W-:Y:S01]  /*5c40*/  ISETP.GT.AND P2, PT, R4.reuse, 0x71, PT ;  /* 0x000000710400780c */ /* 0x040fe20003f44270 */
[----:B------:R-:W-:Y:S01]  /*5c50*/  @P5 STG.E.U16 desc[UR38][R6.64+0xd0], R76 ;  /* 0x0000d04c06005986 */ /* 0x000fe2000c101526 */
[----:B------:R-:W-:Y:S02]  /*5c60*/  ISETP.GT.AND P5, PT, R3, 0x8, P0 ;  /* 0x000000080300780c */ /* 0x000fe400007a4270 */
[C---:B------:R-:W-:Y:S01]  /*5c70*/  ISETP.GT.AND P1, PT, R4.reuse, 0x78, PT ;  /* 0x000000780400780c */ /* 0x040fe20003f24270 */
[----:B------:R-:W-:Y:S01]  /*5c80*/  @P3 STG.E.U16 desc[UR38][R6.64+0xd2], R77 ;  /* 0x0000d24d06003986 */ /* 0x000fe2000c101526 */
[----:B------:R-:W-:-:S02]  /*5c90*/  ISETP.GT.AND P3, PT, R4, 0x70, PT ;  /* 0x000000700400780c */ /* 0x000fc40003f64270 */
[----:B------:R-:W-:Y:S01]  /*5ca0*/  ISETP.GT.AND P0, PT, R4, 0x79, PT ;  /* 0x000000790400780c */ /* 0x000fe20003f04270 */
[----:B------:R-:W-:Y:S01]  /*5cb0*/  @P4 IMAD.MOV.U32 R4, RZ, RZ, R8 ;  /* 0x000000ffff044224 */ /* 0x000fe200078e0008 */
[----:B------:R-:W-:Y:S01]  /*5cc0*/  F2FP.F16.F32.PACK_AB R78, RZ, R78 ;  /* 0x0000004eff4e723e */ /* 0x000fe200000000ff */
[----:B------:R-:W-:Y:S01]  /*5cd0*/  @P4 IMAD.MOV.U32 R5, RZ, RZ, R9 ;  /* 0x000000ffff054224 */ /* 0x000fe200078e0009 */
[----:B------:R-:W-:Y:S02]  /*5ce0*/  F2FP.F16.F32.PACK_AB R79, RZ, R79 ;  /* 0x0000004fff4f723e */ /* 0x000fe400000000ff */
[----:B------:R-:W-:Y:S02]  /*5cf0*/  F2FP.F16.F32.PACK_AB R80, RZ, R80 ;  /* 0x00000050ff50723e */ /* 0x000fe400000000ff */
[----:B------:R0:W-:Y:S01]  /*5d00*/  @P4 STG.E.U16 desc[UR38][R4.64+0xd0], R78 ;  /* 0x0000d04e04004986 */ /* 0x0001e2000c101526 */
[----:B------:R-:W-:Y:S02]  /*5d10*/  ISETP.GT.AND P4, PT, R3, RZ, P2 ;  /* 0x000000ff0300720c */ /* 0x000fe40001784270 */
[----:B------:R-:W-:-:S02]  /*5d20*/  F2FP.F16.F32.PACK_AB R81, RZ, R81 ;  /* 0x00000051ff51723e */ /* 0x000fc400000000ff */
[----:B------:R-:W-:Y:S02]  /*5d30*/  ISETP.GT.AND P2, PT, R3, 0x8, P2 ;  /* 0x000000080300780c */ /* 0x000fe40001744270 */
[----:B------:R-:W-:Y:S02]  /*5d40*/  F2FP.F16.F32.PACK_AB R82, RZ, R82 ;  /* 0x00000052ff52723e */ /* 0x000fe400000000ff */
[----:B------:R-:W-:Y:S02]  /*5d50*/  F2FP.F16.F32.PACK_AB R83, RZ, R83 ;  /* 0x00000053ff53723e */ /* 0x000fe400000000ff */
[----:B------:R-:W-:Y:S01]  /*5d60*/  F2FP.F16.F32.PACK_AB R84, RZ, R84 ;  /* 0x00000054ff54723e */ /* 0x000fe200000000ff */
[----:B0-----:R-:W-:Y:S01]  /*5d70*/  @P5 IMAD.MOV.U32 R4, RZ, RZ, R8 ;  /* 0x000000ffff045224 */ /* 0x001fe200078e0008 */
[----:B------:R-:W-:Y:S01]  /*5d80*/  F2FP.F16.F32.PACK_AB R85, RZ, R85 ;  /* 0x00000055ff55723e */ /* 0x000fe200000000ff */
[----:B------:R-:W-:Y:S01]  /*5d90*/  @P5 IMAD.MOV.U32 R5, RZ, RZ, R9 ;  /* 0x000000ffff055224 */ /* 0x000fe200078e0009 */
[----:B------:R-:W-:-:S02]  /*5da0*/  F2FP.F16.F32.PACK_AB R86, RZ, R86 ;  /* 0x00000056ff56723e */ /* 0x000fc400000000ff */
[----:B------:R-:W-:Y:S02]  /*5db0*/  F2FP.F16.F32.PACK_AB R87, RZ, R87 ;  /* 0x00000057ff57723e */ /* 0x000fe400000000ff */
[----:B------:R0:W-:Y:S01]  /*5dc0*/  @P5 STG.E.U16 desc[UR38][R4.64+0xd2], R79 ;  /* 0x0000d24f04005986 */ /* 0x0001e2000c101526 */
[C---:B------:R-:W-:Y:S02]  /*5dd0*/  ISETP.GT.AND P5, PT, R3.reuse, RZ, P3 ;  /* 0x000000ff0300720c */ /* 0x040fe40001fa4270 */
[----:B------:R-:W-:-:S11]  /*5de0*/  ISETP.GT.AND P3, PT, R3, 0x8, P3 ;  /* 0x000000080300780c */ /* 0x000fd60001f64270 */
[----:B0-----:R-:W-:Y:S02]  /*5df0*/  @P5 IMAD.MOV.U32 R4, RZ, RZ, R6 ;  /* 0x000000ffff045224 */ /* 0x001fe400078e0006 */
[----:B------:R-:W-:-:S05]  /*5e00*/  @P5 IMAD.MOV.U32 R5, RZ, RZ, R7 ;  /* 0x000000ffff055224 */ /* 0x000fca00078e0007 */
[----:B------:R0:W-:Y:S01]  /*5e10*/  @P5 STG.E.U16 desc[UR38][R4.64+0xe0], R80 ;  /* 0x0000e05004005986 */ /* 0x0001e2000c101526 */
[C---:B------:R-:W-:Y:S02]  /*5e20*/  ISETP.GT.AND P5, PT, R3.reuse, RZ, P0 ;  /* 0x000000ff0300720c */ /* 0x040fe400007a4270 */
[----:B------:R-:W-:Y:S01]  /*5e30*/  ISETP.GT.AND P0, PT, R3, 0x8, P0 ;  /* 0x000000080300780c */ /* 0x000fe20000704270 */
[----:B0-----:R-:W-:Y:S02]  /*5e40*/  @P4 IMAD.MOV.U32 R4, RZ, RZ, R6 ;  /* 0x000000ffff044224 */ /* 0x001fe400078e0006 */
[----:B------:R-:W-:-:S05]  /*5e50*/  @P4 IMAD.MOV.U32 R5, RZ, RZ, R7 ;  /* 0x000000ffff054224 */ /* 0x000fca00078e0007 */
[----:B------:R0:W-:Y:S01]  /*5e60*/  @P4 STG.E.U16 desc[UR38][R4.64+0xe2], R81 ;  /* 0x0000e25104004986 */ /* 0x0001e2000c101526 */
[C---:B------:R-:W-:Y:S02]  /*5e70*/  ISETP.GT.AND P4, PT, R3.reuse, RZ, P1 ;  /* 0x000000ff0300720c */ /* 0x040fe40000f84270 */
[----:B------:R-:W-:Y:S01]  /*5e80*/  ISETP.GT.AND P1, PT, R3, 0x8, P1 ;  /* 0x000000080300780c */ /* 0x000fe20000f24270 */
[----:B0-----:R-:W-:Y:S02]  /*5e90*/  @P3 IMAD.MOV.U32 R4, RZ, RZ, R8 ;  /* 0x000000ffff043224 */ /* 0x001fe400078e0008 */
[----:B------:R-:W-:-:S05]  /*5ea0*/  @P3 IMAD.MOV.U32 R5, RZ, RZ, R9 ;  /* 0x000000ffff053224 */ /* 0x000fca00078e0009 */
[----:B------:R0:W-:Y:S02]  /*5eb0*/  @P3 STG.E.U16 desc[UR38][R4.64+0xe0], R82 ;  /* 0x0000e05204003986 */ /* 0x0001e4000c101526 */
[----:B0-----:R-:W-:Y:S02]  /*5ec0*/  @P2 IMAD.MOV.U32 R4, RZ, RZ, R8 ;  /* 0x000000ffff042224 */ /* 0x001fe400078e0008 */
[----:B------:R-:W-:-:S05]  /*5ed0*/  @P2 IMAD.MOV.U32 R5, RZ, RZ, R9 ;  /* 0x000000ffff052224 */ /* 0x000fca00078e0009 */
[----:B------:R0:W-:Y:S02]  /*5ee0*/  @P2 STG.E.U16 desc[UR38][R4.64+0xe2], R83 ;  /* 0x0000e25304002986 */ /* 0x0001e4000c101526 */
[----:B0-----:R-:W-:Y:S02]  /*5ef0*/  @P4 IMAD.MOV.U32 R4, RZ, RZ, R6 ;  /* 0x000000ffff044224 */ /* 0x001fe400078e0006 */
[----:B------:R-:W-:-:S05]  /*5f00*/  @P4 IMAD.MOV.U32 R5, RZ, RZ, R7 ;  /* 0x000000ffff054224 */ /* 0x000fca00078e0007 */
[----:B------:R0:W-:Y:S04]  /*5f10*/  @P4 STG.E.U16 desc[UR38][R4.64+0xf0], R84 ;  /* 0x0000f05404004986 */ /* 0x0001e8000c101526 */
[----:B------:R1:W-:Y:S01]  /*5f20*/  @P5 STG.E.U16 desc[UR38][R6.64+0xf2], R85 ;  /* 0x0000f25506005986 */ /* 0x0003e2000c101526 */
[----:B0-----:R-:W-:Y:S02]  /*5f30*/  @P1 IMAD.MOV.U32 R4, RZ, RZ, R8 ;  /* 0x000000ffff041224 */ /* 0x001fe400078e0008 */
[----:B------:R-:W-:-:S05]  /*5f40*/  @P1 IMAD.MOV.U32 R5, RZ, RZ, R9 ;  /* 0x000000ffff051224 */ /* 0x000fca00078e0009 */
[----:B------:R1:W-:Y:S04]  /*5f50*/  @P1 STG.E.U16 desc[UR38][R4.64+0xf0], R86 ;  /* 0x0000f05604001986 */ /* 0x0003e8000c101526 */
[----:B------:R1:W-:Y:S02]  /*5f60*/  @P0 STG.E.U16 desc[UR38][R8.64+0xf2], R87 ;  /* 0x0000f25708000986 */ /* 0x0003e4000c101526 */
.L_x_154:
[----:B------:R-:W-:Y:S05]  /*5f70*/  BSYNC B0 ;  /* 0x0000000000007941 */ /* 0x000fea0003800000 */
.L_x_28:
[----:B------:R-:W-:Y:S01]  /*5f80*/  IADD3 R16, P0, R16, UR36, RZ ;  /* 0x0000002410107c10 */ /* 0x000fe2000ff1e0ff */
[----:B------:R-:W-:Y:S01]  /*5f90*/  ULDC.64 UR4, c[0x0][0x650] ;  /* 0x0001940000047ab9 */ /* 0x000fe20000000a00 */
[----:B------:R-:W-:Y:S01]  /*5fa0*/  PRMT R3, RZ, 0x7610, R3 ;  /* 0x00007610ff037816 */ /* 0x000fe20000000003 */
[----:B------:R-:W-:Y:S01]  /*5fb0*/  IMAD.MOV.U32 R100, RZ, RZ, -0x1 ;  /* 0xffffffffff647424 */ /* 0x000fe200078e00ff */
[----:B------:R-:W-:Y:S01]  /*5fc0*/  IADD3.X R17, R17, UR42, RZ, P0, !PT ;  /* 0x0000002a11117c10 */ /* 0x000fe200087fe4ff */
[----:B------:R-:W-:Y:S01]  /*5fd0*/  IMAD.MOV.U32 R99, RZ, RZ, -0x1 ;  /* 0xffffffffff637424 */ /* 0x000fe200078e00ff */
[----:B------:R-:W-:-:S04]  /*5fe0*/  ISETP.GE.U32.AND P0, PT, R16, UR4, PT ;  /* 0x0000000410007c0c */ /* 0x000fc8000bf06070 */
[----:B------:R-:W-:-:S13]  /*5ff0*/  ISETP.GE.U32.AND.EX P0, PT, R17, UR5, PT, P0 ;  /* 0x0000000511007c0c */ /* 0x000fda000bf06100 */
[----:B------:R-:W-:Y:S05]  /*6000*/  @P0 BRA `(.L_x_155) ;  /* 0x00000004004c0947 */ /* 0x000fea0003800000 */
[----:B------:R-:W0:Y:S01]  /*6010*/  LDC.64 R10, c[0x0][0x628] ;  /* 0x00018a00ff0a7b82 */ /* 0x000e220000000a00 */
[----:B---3--:R-:W3:Y:S01]  /*6020*/  S2R R12, SR_CTAID.X ;  /* 0x00000000000c7919 */ /* 0x008ee20000002500 */
[----:B-12-4-:R-:W-:Y:S02]  /*6030*/  IMAD.MOV.U32 R8, RZ, RZ, R16 ;  /* 0x000000ffff087224 */ /* 0x016fe400078e0010 */
[----:B------:R-:W-:Y:S01]  /*6040*/  IMAD.MOV.U32 R9, RZ, RZ, R17 ;  /* 0x000000ffff097224 */ /* 0x000fe200078e0011 */
[----:B------:R-:W1:Y:S03]  /*6050*/  S2R R20, SR_CTAID.Y ;  /* 0x0000000000147919 */ /* 0x000e660000002600 */
[----:B------:R-:W2:Y:S08]  /*6060*/  LDC R0, c[0x0][0x630] ;  /* 0x00018c00ff007b82 */ /* 0x000eb00000000800 */
[----:B------:R-:W4:Y:S01]  /*6070*/  LDC.64 R14, c[0x0][0x620] ;  /* 0x00018800ff0e7b82 */ /* 0x000f220000000a00 */
[----:B0-----:R-:W-:-:S04]  /*6080*/  ISETP.NE.U32.AND P0, PT, R10, RZ, PT ;  /* 0x000000ff0a00720c */ /* 0x001fc80003f05070 */
[----:B------:R-:W-:-:S13]  /*6090*/  ISETP.NE.AND.EX P0, PT, R11, RZ, PT, P0 ;  /* 0x000000ff0b00720c */ /* 0x000fda0003f05300 */
[----:B-1234-:R-:W-:Y:S05]  /*60a0*/  @!P0 BRA `(.L_x_156) ;  /* 0x0000000000288947 */ /* 0x01efea0003800000 */
        /* <DEDUP_REMOVED lines=10> */
.L_x_156:
[-CC-:B------:R-:W-:Y:S01]  /*6150*/  SHF.R.U64 R99, R8, R0.reuse, R9.reuse ;  /* 0x0000000008637219 */ /* 0x180fe20000001209 */
[----:B------:R-:W0:Y:S01]  /*6160*/  LDC.64 R26, c[0x0][0x640] ;  /* 0x00019000ff1a7b82 */ /* 0x000e220000000a00 */
[----:B------:R-:W-:Y:S01]  /*6170*/  SHF.R.U32.HI R0, RZ, R0, R9 ;  /* 0x00000000ff007219 */ /* 0x000fe20000011609 */
[----:B------:R-:W-:Y:S01]  /*6180*/  ULDC UR4, c[0x0][0x150] ;  /* 0x0000540000047ab9 */ /* 0x000fe20000000800 */
[----:B------:R-:W-:Y:S02]  /*6190*/  IADD3 R3, P0, RZ, -R99, RZ ;  /* 0x80000063ff037210 */ /* 0x000fe40007f1e0ff */
[----:B------:R-:W-:-:S03]  /*61a0*/  I2FP.F32.U32 R7, R12 ;  /* 0x0000000c00077245 */ /* 0x000fc60000201000 */
[----:B------:R-:W1:Y:S01]  /*61b0*/  LDC R6, c[0x0][0x618] ;  /* 0x00018600ff067b82 */ /* 0x000e620000000800 */
[----:B------:R-:W-:Y:S02]  /*61c0*/  IMAD.X R5, RZ, RZ, ~R0, P0 ;  /* 0x000000ffff057224 */ /* 0x000fe400000e0e00 */
[----:B------:R-:W-:Y:S01]  /*61d0*/  FMUL R7, R7, UR4 ;  /* 0x0000000407077c20 */ /* 0x000fe20008400000 */
[----:B------:R-:W-:Y:S01]  /*61e0*/  ULDC UR4, c[0x0][0x154] ;  /* 0x0000550000047ab9 */ /* 0x000fe20000000800 */
[-C--:B------:R-:W-:Y:S02]  /*61f0*/  IMAD R0, R5, R14.reuse, RZ ;  /* 0x0000000e05007224 */ /* 0x080fe400078e02ff */
[C---:B------:R-:W-:Y:S01]  /*6200*/  IMAD.WIDE.U32 R4, R3.reuse, R14, R16 ;  /* 0x0000000e03047225 */ /* 0x040fe200078e0010 */
[----:B------:R-:W2:Y:S01]  /*6210*/  LDC R8, c[0x0][0x608] ;  /* 0x00018200ff087b82 */ /* 0x000ea20000000800 */
[----:B------:R-:W3:Y:S02]  /*6220*/  F2I.U32.TRUNC.NTZ R7, R7 ;  /* 0x0000000700077305 */ /* 0x000ee4000020f000 */
[----:B------:R-:W-:Y:S01]  /*6230*/  IMAD R3, R3, R15, R0 ;  /* 0x0000000f03037224 */ /* 0x000fe200078e0200 */
[----:B------:R-:W-:-:S03]  /*6240*/  I2FP.F32.U32 R0, R20 ;  /* 0x0000001400007245 */ /* 0x000fc60000201000 */
[----:B------:R-:W-:Y:S01]  /*6250*/  IMAD.IADD R3, R5, 0x1, R3 ;  /* 0x0000000105037824 */ /* 0x000fe200078e0203 */
[----:B------:R-:W4:Y:S01]  /*6260*/  LDC R11, c[0x0][0x658] ;  /* 0x00019600ff0b7b82 */ /* 0x000f220000000800 */
[----:B0-----:R-:W-:-:S04]  /*6270*/  ISETP.NE.U32.AND P0, PT, R26, RZ, PT ;  /* 0x000000ff1a00720c */ /* 0x001fc80003f05070 */
[----:B------:R-:W-:-:S03]  /*6280*/  ISETP.NE.AND.EX P0, PT, R27, RZ, PT, P0 ;  /* 0x000000ff1b00720c */ /* 0x000fc60003f05300 */
[----:B------:R-:W0:Y:S01]  /*6290*/  LDC R9, c[0x0][0x144] ;  /* 0x00005100ff097b82 */ /* 0x000e220000000800 */
[-C--:B-1----:R-:W-:Y:S01]  /*62a0*/  SHF.R.U64 R10, R4, R6.reuse, R3 ;  /* 0x00000006040a7219 */ /* 0x082fe20000001203 */
[----:B---3--:R-:W-:Y:S01]  /*62b0*/  IMAD.MOV R7, RZ, RZ, -R7 ;  /* 0x000000ffff077224 */ /* 0x008fe200078e0a07 */
[----:B------:R-:W-:Y:S01]  /*62c0*/  SHF.R.U32.HI R3, RZ, R6, R3 ;  /* 0x00000006ff037219 */ /* 0x000fe20000011603 */
[----:B------:R-:W-:-:S04]  /*62d0*/  FMUL R6, R0, UR4 ;  /* 0x0000000400067c20 */ /* 0x000fc80008400000 */
[----:B------:R-:W1:Y:S01]  /*62e0*/  LDC R21, c[0x0][0x148] ;  /* 0x00005200ff157b82 */ /* 0x000e620000000800 */
[----:B------:R3:W0:Y:S01]  /*62f0*/  F2I.U32.TRUNC.NTZ R14, R6 ;  /* 0x00000006000e7305 */ /* 0x000622000020f000 */
[-CC-:B--2---:R-:W-:Y:S02]  /*6300*/  SHF.R.U64 R13, R10, R8.reuse, R3.reuse ;  /* 0x000000080a0d7219 */ /* 0x184fe40000001203 */
[----:B------:R-:W-:-:S04]  /*6310*/  SHF.R.U32.HI R0, RZ, R8, R3 ;  /* 0x00000008ff007219 */ /* 0x000fc80000011603 */
[----:B-----5:R-:W2:Y:S01]  /*6320*/  LDC R24, c[0x0][0x648] ;  /* 0x00019200ff187b82 */ /* 0x020ea20000000800 */
[-CC-:B----4-:R-:W-:Y:S02]  /*6330*/  SHF.R.U64 R15, R13, R11.reuse, R0.reuse ;  /* 0x0000000b0d0f7219 */ /* 0x190fe40000001200 */
[----:B------:R-:W-:-:S03]  /*6340*/  SHF.R.U32.HI R5, RZ, R11, R0 ;  /* 0x0000000bff057219 */ /* 0x000fc60000011600 */
[----:B------:R-:W-:Y:S02]  /*6350*/  IMAD.MOV.U32 R4, RZ, RZ, R15 ;  /* 0x000000ffff047224 */ /* 0x000fe400078e000f */
[----:B------:R-:W4:Y:S01]  /*6360*/  LDC R28, c[0x0][0x638] ;  /* 0x00018e00ff1c7b82 */ /* 0x000f220000000800 */
[----:B0-----:R-:W-:-:S07]  /*6370*/  IMAD R25, R9, R7, R12 ;  /* 0x0000000709197224 */ /* 0x001fce00078e020c */
[----:B------:R-:W0:Y:S08]  /*6380*/  LDC R29, c[0x0][0x610] ;  /* 0x00018400ff1d7b82 */ /* 0x000e300000000800 */
[----:B------:R-:W0:Y:S01]  /*6390*/  LDC R30, c[0x0][0x600] ;  /* 0x00018000ff1e7b82 */ /* 0x000e220000000800 */
[----:B-123--:R-:W-:Y:S05]  /*63a0*/  @!P0 BRA `(.L_x_157) ;  /* 0x0000000000288947 */ /* 0x00efea0003800000 */
        /* <DEDUP_REMOVED lines=10> */
.L_x_157:
[----:B------:R-:W-:Y:S01]  /*6450*/  ISETP.NE.AND P0, PT, R2, 0x1, PT ;  /* 0x000000010200780c */ /* 0x000fe20003f05270 */
[----:B------:R-:W-:Y:S01]  /*6460*/  IMAD.MOV R14, RZ, RZ, -R14 ;  /* 0x000000ffff0e7224 */ /* 0x000fe200078e0a0e */
[----:B------:R-:W-:Y:S02]  /*6470*/  SHF.R.U64 R0, R4, R24, R5 ;  /* 0x0000001804007219 */ /* 0x000fe40000001205 */
[----:B------:R-:W-:Y:S02]  /*6480*/  LOP3.LUT R3, R13, R96, RZ, 0xc0, !PT ;  /* 0x000000600d037212 */ /* 0x000fe400078ec0ff */
[----:B------:R-:W-:Y:S01]  /*6490*/  LOP3.LUT R10, R10, R95, RZ, 0xc0, !PT ;  /* 0x0000005f0a0a7212 */ /* 0x000fe200078ec0ff */
[----:B------:R-:W-:Y:S02]  /*64a0*/  IMAD.MOV R4, RZ, RZ, -R0 ;  /* 0x000000ffff047224 */ /* 0x000fe400078e0a00 */
[----:B------:R-:W-:Y:S02]  /*64b0*/  IMAD R0, R90, R0, R3 ;  /* 0x000000005a007224 */ /* 0x000fe400078e0203 */
[----:B----4-:R-:W-:-:S02]  /*64c0*/  IMAD R3, R4, R28, R15 ;  /* 0x0000001c04037224 */ /* 0x010fc400078e020f */
[----:B------:R-:W-:Y:S02]  /*64d0*/  @P0 IMAD R25, R21, R14, R20 ;  /* 0x0000000e15190224 */ /* 0x000fe400078e0214 */
[----:B0-----:R-:W-:Y:S02]  /*64e0*/  IMAD R5, R3, R30, R10 ;  /* 0x0000001e03057224 */ /* 0x001fe400078e020a */
[----:B------:R-:W-:Y:S02]  /*64f0*/  IMAD R0, R0, R29, R25 ;  /* 0x0000001d00007224 */ /* 0x000fe400078e0219 */
[----:B------:R-:W-:-:S03]  /*6500*/  IMAD.MOV.U32 R4, RZ, RZ, 0x1 ;  /* 0x00000001ff047424 */ /* 0x000fc600078e00ff */
[----:B------:R-:W-:Y:S02]  /*6510*/  SEL R100, R5, R0, !P0 ;  /* 0x0000000005647207 */ /* 0x000fe40004000000 */
[----:B------:R-:W-:Y:S02]  /*6520*/  PRMT R3, R4, 0x7610, R3 ;  /* 0x0000761004037816 */ /* 0x000fe40000000003 */
[----:B------:R-:W-:-:S07]  /*6530*/  SEL R0, R0, R5, !P0 ;  /* 0x0000000500007207 */ /* 0x000fce0004000000 */
.L_x_155:
[----:B------:R-:W-:Y:S01]  /*6540*/  UIMAD.WIDE.U32 UR4, UR41, 0x24924925, URZ ;  /* 0x24924925290478a5 */ /* 0x000fe2000f8e003f */
[----:B------:R-:W-:Y:S01]  /*6550*/  LOP3.LUT P0, RZ, R3, 0xff, RZ, 0xc0, !PT ;  /* 0x000000ff03ff7812 */ /* 0x000fe2000780c0ff */
[----:B------:R-:W-:Y:S02]  /*6560*/  IMAD.MOV.U32 R101, RZ, RZ, R0 ;  /* 0x000000ffff657224 */ /* 0x000fe400078e0000 */
[----:B------:R-:W-:-:S04]  /*6570*/  UIADD3 UR4, UR41, -UR5, URZ ;  /* 0x8000000529047290 */ /* 0x000fc8000fffe03f */
[----:B------:R-:W-:-:S04]  /*6580*/  ULEA.HI UR4, UR4, UR5, URZ, 0x1f ;  /* 0x0000000504047291 */ /* 0x000fc8000f8ff83f */
[----:B------:R-:W-:-:S04]  /*6590*/  USHF.R.U32.HI UR4, URZ, 0x2, UR4 ;  /* 0x000000023f047899 */ /* 0x000fc80008011604 */
[----:B------:R-:W-:Y:S01]  /*65a0*/  UIMAD UR41, UR4, -0x7, UR41 ;  /* 0xfffffff9042978a4 */ /* 0x000fe2000f8e0229 */
[----:B------:R-:W-:Y:S11]  /*65b0*/  @P0 BRA `(.L_x_158) ;  /* 0xffffffac00180947 */ /* 0x000ff6000383ffff */
[----:B------:R-:W-:Y:S05]  /*65c0*/  EXIT ;  /* 0x000000000000794d */ /* 0x000fea0003800000 */
.L_x_3:
        /* <DEDUP_REMOVED lines=26> */
.L_x_160:
[--C-:B------:R-:W-:Y:S01]  /*6770*/  SHF.R.U64 R14, R12, R20, R13.reuse ;  /* 0x000000140c0e7219 */ /* 0x100fe2000000120d */
[----:B------:R-:W0:Y:S01]  /*6780*/  LDC R24, c[0x0][0x618] ;  /* 0x00018600ff187b82 */ /* 0x000e220000000800 */
[----:B------:R-:W-:Y:S01]  /*6790*/  I2FP.F32.U32 R8, R6 ;  /* 0x0000000600087245 */ /* 0x000fe20000201000 */
[----:B------:R-:W-:Y:S01]  /*67a0*/  ULDC UR4, c[0x0][0x150] ;  /* 0x0000540000047ab9 */ /* 0x000fe20000000800 */
[----:B------:R-:W-:Y:S02]  /*67b0*/  SHF.R.U32.HI R7, RZ, R20, R13 ;  /* 0x00000014ff077219 */ /* 0x000fe4000001160d */
[----:B------:R-:W-:Y:S01]  /*67c0*/  IADD3 R11, P0, RZ, -R14, RZ ;  /* 0x8000000eff0b7210 */ /* 0x000fe20007f1e0ff */
[----:B------:R-:W-:Y:S01]  /*67d0*/  FMUL R13, R8, UR4 ;  /* 0x00000004080d7c20 */ /* 0x000fe20008400000 */
[----:B------:R-:W-:Y:S01]  /*67e0*/  ULDC UR4, c[0x0][0x154] ;  /* 0x0000550000047ab9 */ /* 0x000fe20000000800 */
[----:B------:R-:W1:Y:S02]  /*67f0*/  LDC.64 R26, c[0x0][0x640] ;  /* 0x00019000ff1a7b82 */ /* 0x000e640000000a00 */
[----:B------:R-:W-:-:S02]  /*6800*/  IMAD.X R7, RZ, RZ, ~R7, P0 ;  /* 0x000000ffff077224 */ /* 0x000fc400000e0e07 */
[----:B------:R-:W2:Y:S01]  /*6810*/  F2I.U32.TRUNC.NTZ R13, R13 ;  /* 0x0000000d000d7305 */ /* 0x000ea2000020f000 */
[----:B------:R-:W-:-:S03]  /*6820*/  IMAD.WIDE.U32 R8, R11, R22, R16 ;  /* 0x000000160b087225 */ /* 0x000fc600078e0010 */
[----:B------:R-:W3:Y:S01]  /*6830*/  LDC R15, c[0x0][0x144] ;  /* 0x00005100ff0f7b82 */ /* 0x000ee20000000800 */
[----:B------:R-:W-:-:S04]  /*6840*/  IMAD R10, R7, R22, RZ ;  /* 0x00000016070a7224 */ /* 0x000fc800078e02ff */
[----:B------:R-:W-:Y:S02]  /*6850*/  IMAD R7, R11, R23, R10 ;  /* 0x000000170b077224 */ /* 0x000fe400078e020a */
[----:B------:R-:W-:Y:S01]  /*6860*/  IMAD.MOV.U32 R10, RZ, RZ, -0x1 ;  /* 0xffffffffff0a7424 */ /* 0x000fe200078e00ff */
[----:B------:R-:W4:Y:S01]  /*6870*/  LDC R20, c[0x0][0x608] ;  /* 0x00018200ff147b82 */ /* 0x000f220000000800 */
[----:B------:R-:W-:Y:S01]  /*6880*/  IMAD.IADD R7, R9, 0x1, R7 ;  /* 0x0000000109077824 */ /* 0x000fe200078e0207 */
[----:B------:R-:W-:-:S04]  /*6890*/  I2FP.F32.U32 R9, R5 ;  /* 0x0000000500097245 */ /* 0x000fc80000201000 */
[-C--:B0-----:R-:W-:Y:S01]  /*68a0*/  SHF.R.U64 R12, R8, R24.reuse, R7 ;  /* 0x00000018080c7219 */ /* 0x081fe20000001207 */
[----:B--2---:R-:W-:Y:S01]  /*68b0*/  IMAD.MOV R8, RZ, RZ, -R13 ;  /* 0x000000ffff087224 */ /* 0x004fe200078e0a0d */
[----:B------:R-:W0:Y:S01]  /*68c0*/  LDC R11, c[0x0][0x658] ;  /* 0x00019600ff0b7b82 */ /* 0x000e220000000800 */
[----:B-1----:R-:W-:Y:S01]  /*68d0*/  ISETP.NE.U32.AND P0, PT, R26, RZ, PT ;  /* 0x000000ff1a00720c */ /* 0x002fe20003f05070 */
[----:B------:R-:W-:Y:S01]  /*68e0*/  FMUL R9, R9, UR4 ;  /* 0x0000000409097c20 */ /* 0x000fe20008400000 */
[----:B------:R-:W-:Y:S02]  /*68f0*/  SHF.R.U32.HI R7, RZ, R24, R7 ;  /* 0x00000018ff077219 */ /* 0x000fe40000011607 */
[----:B------:R-:W-:-:S03]  /*6900*/  ISETP.NE.AND.EX P0, PT, R27, RZ, PT, P0 ;  /* 0x000000ff1b00720c */ /* 0x000fc60003f05300 */
[----:B------:R-:W1:Y:S01]  /*6910*/  LDC R22, c[0x0][0x148] ;  /* 0x00005200ff167b82 */ /* 0x000e620000000800 */
[----:B---3--:R-:W-:Y:S02]  /*6920*/  IMAD R23, R15, R8, R6 ;  /* 0x000000080f177224 */ /* 0x008fe400078e0206 */
[----:B------:R-:W-:-:S05]  /*6930*/  IMAD.MOV.U32 R8, RZ, RZ, 0x1 ;  /* 0x00000001ff087424 */ /* 0x000fca00078e00ff */
[----:B------:R-:W2:Y:S01]  /*6940*/  LDC R21, c[0x0][0x600] ;  /* 0x00018000ff157b82 */ /* 0x000ea20000000800 */
[-CC-:B----4-:R-:W-:Y:S02]  /*6950*/  SHF.R.U64 R15, R12, R20.reuse, R7.reuse ;  /* 0x000000140c0f7219 */ /* 0x190fe40000001207 */
[----:B------:R-:W-:Y:S02]  /*6960*/  SHF.R.U32.HI R6, RZ, R20, R7 ;  /* 0x00000014ff067219 */ /* 0x000fe40000011607 */
[----:B------:R3:W4:Y:S03]  /*6970*/  F2I.U32.TRUNC.NTZ R20, R9 ;  /* 0x0000000900147305 */ /* 0x000726000020f000 */
[----:B------:R-:W1:Y:S01]  /*6980*/  LDC R25, c[0x0][0x648] ;  /* 0x00019200ff197b82 */ /* 0x000e620000000800 */
[-C--:B0-----:R-:W-:Y:S02]  /*6990*/  SHF.R.U64 R19, R15, R11.reuse, R6 ;  /* 0x0000000b0f137219 */ /* 0x081fe40000001206 */
[----:B------:R-:W-:-:S02]  /*69a0*/  SHF.L.U32 R10, R10, R11, RZ ;  /* 0x0000000b0a0a7219 */ /* 0x000fc400000006ff */
[-C--:B------:R-:W-:Y:S01]  /*69b0*/  SHF.R.U32.HI R7, RZ, R11.reuse, R6 ;  /* 0x0000000bff077219 */ /* 0x080fe20000011606 */
[----:B------:R-:W-:Y:S01]  /*69c0*/  IMAD.MOV.U32 R6, RZ, RZ, R19 ;  /* 0x000000ffff067224 */ /* 0x000fe200078e0013 */
[----:B------:R-:W-:Y:S01]  /*69d0*/  SHF.L.U32 R24, R8, R11, RZ ;  /* 0x0000000b08187219 */ /* 0x000fe200000006ff */
[----:B------:R-:W0:Y:S01]  /*69e0*/  LDC R28, c[0x0][0x638] ;  /* 0x00018e00ff1c7b82 */ /* 0x000e220000000800 */
[----:B------:R-:W-:-:S07]  /*69f0*/  LOP3.LUT R30, RZ, R10, RZ, 0x33, !PT ;  /* 0x0000000aff1e7212 */ /* 0x000fce00078e33ff */
[----:B------:R-:W0:Y:S01]  /*6a00*/  LDC R29, c[0x0][0x610] ;  /* 0x00018400ff1d7b82 */ /* 0x000e220000000800 */
[----:B---34-:R-:W-:Y:S05]  /*6a10*/  @!P0 BRA `(.L_x_161) ;  /* 0x0000000000288947 */ /* 0x018fea0003800000 */
[----:B------:R-:W3:Y:S02]  /*6a20*/  LDC R6, c[0x0][0x64c] ;  /* 0x00019300ff067b82 */ /* 0x000ee40000000800 */
[----:B---3--:R-:W-:-:S05]  /*6a30*/  IADD3 R11, P0, R19, R6, RZ ;  /* 0x00000006130b7210 */ /* 0x008fca0007f1e0ff */
        /* <DEDUP_REMOVED lines=8> */
.L_x_161:
[----:B------:R-:W-:Y:S01]  /*6ac0*/  ISETP.NE.AND P0, PT, R2, 0x1, PT ;  /* 0x000000010200780c */ /* 0x000fe20003f05270 */
[----:B--2---:R-:W-:Y:S01]  /*6ad0*/  VIADD R9, R21, 0xffffffff ;  /* 0xffffffff15097836 */ /* 0x004fe20000000000 */
[----:B-1----:R-:W-:Y:S01]  /*6ae0*/  SHF.R.U64 R7, R6, R25, R7 ;  /* 0x0000001906077219 */ /* 0x002fe20000001207 */
[----:B------:R-:W-:Y:S01]  /*6af0*/  IMAD.MOV R20, RZ, RZ, -R20 ;  /* 0x000000ffff147224 */ /* 0x000fe200078e0a14 */
[----:B------:R-:W-:Y:S02]  /*6b00*/  LOP3.LUT R6, R15, R30, RZ, 0xc0, !PT ;  /* 0x0000001e0f067212 */ /* 0x000fe400078ec0ff */
[----:B------:R-:W-:Y:S01]  /*6b10*/  LOP3.LUT R12, R12, R9, RZ, 0xc0, !PT ;  /* 0x000000090c0c7212 */ /* 0x000fe200078ec0ff */
[----:B------:R-:W-:Y:S02]  /*6b20*/  IMAD.MOV R8, RZ, RZ, -R7 ;  /* 0x000000ffff087224 */ /* 0x000fe400078e0a07 */
[----:B------:R-:W-:Y:S02]  /*6b30*/  IMAD R6, R24, R7, R6 ;  /* 0x0000000718067224 */ /* 0x000fe400078e0206 */
[----:B------:R-:W-:-:S02]  /*6b40*/  IMAD.MOV.U32 R9, RZ, RZ, 0x1 ;  /* 0x00000001ff097424 */ /* 0x000fc400078e00ff */
[----:B------:R-:W-:Y:S02]  /*6b50*/  @P0 IMAD R23, R22, R20, R5 ;  /* 0x0000001416170224 */ /* 0x000fe400078e0205 */
[----:B0-----:R-:W-:Y:S02]  /*6b60*/  IMAD R5, R8, R28, R19 ;  /* 0x0000001c08057224 */ /* 0x001fe400078e0213 */
[----:B------:R-:W-:Y:S02]  /*6b70*/  IMAD R19, R6, R29, R23 ;  /* 0x0000001d06137224 */ /* 0x000fe400078e0217 */
[----:B------:R-:W-:Y:S02]  /*6b80*/  IMAD R6, R5, R21, R12 ;  /* 0x0000001505067224 */ /* 0x000fe400078e020c */
[----:B------:R-:W-:-:S03]  /*6b90*/  IMAD.MOV.U32 R8, RZ, RZ, R14 ;  /* 0x000000ffff087224 */ /* 0x000fc600078e000e */
[----:B------:R-:W-:Y:S02]  /*6ba0*/  SEL R20, R6, R19, !P0 ;  /* 0x0000001306147207 */ /* 0x000fe40004000000 */
[----:B------:R-:W-:-:S07]  /*6bb0*/  SEL R19, R19, R6, !P0 ;  /* 0x0000000613137207 */ /* 0x000fce0004000000 */
.L_x_159:
[----:B------:R-:W-:-:S08]  /*6bc0*/  NOP ;  /* 0x0000000000007918 */ /* 0x000fd00000000000 */
[----:B------:R-:W0:-:S00]  /*6bd0*/  USETMAXREG.DEALLOC.CTAPOOL 0x28 ;  /* 0x00000028000079c8 */ /* 0x000e0000080e0500 */
[----:B0-----:R-:W-:-:S13]  /*6be0*/  ISETP.NE.AND P0, PT, R0, RZ, PT ;  /* 0x000000ff0000720c */ /* 0x001fda0003f05270 */
[----:B------:R-:W-:Y:S05]  /*6bf0*/  @P0 EXIT ;  /* 0x000000000000094d */ /* 0x000fea0003800000 */
[----:B------:R-:W-:Y:S01]  /*6c00*/  LOP3.LUT P0, RZ, R9, 0xff, RZ, 0xc0, !PT ;  /* 0x000000ff09ff7812 */ /* 0x000fe2000780c0ff */
[----:B------:R-:W-:Y:S02]  /*6c10*/  IMAD.MOV.U32 R0, RZ, RZ, 0x1 ;  /* 0x00000001ff007424 */ /* 0x000fe400078e00ff */
[----:B------:R-:W-:-:S10]  /*6c20*/  IMAD.MOV.U32 R12, RZ, RZ, RZ ;  /* 0x000000ffff0c7224 */ /* 0x000fd400078e00ff */
[----:B------:R-:W-:Y:S05]  /*6c30*/  @!P0 BRA `(.L_x_162) ;  /* 0x0000000c00348947 */ /* 0x000fea0003800000 */
[----:B------:R-:W0:Y:S01]  /*6c40*/  LDC R0, c[0x0][0x28c] ;  /* 0x0000a300ff007b82 */ /* 0x000e220000000800 */
[----:B------:R-:W-:Y:S01]  /*6c50*/  LOP3.LUT P0, RZ, R3, 0x1f, RZ, 0xc0, !PT ;  /* 0x0000001f03ff7812 */ /* 0x000fe2000780c0ff */
[----:B------:R-:W-:Y:S01]  /*6c60*/  ULDC UR5, c[0x0][0x658] ;  /* 0x0001960000057ab9 */ /* 0x000fe20000000800 */
[----:B------:R-:W-:Y:S01]  /*6c70*/  UMOV UR6, 0xffffffff ;  /* 0xffffffff00067882 */ /* 0x000fe20000000000 */
[----:B------:R-:W-:Y:S01]  /*6c80*/  BSSY B0, `(.L_x_162) ;  /* 0x00000c8000007945 */ /* 0x000fe20003800000 */
[----:B------:R-:W-:Y:S01]  /*6c90*/  USHF.L.U32 UR6, UR6, UR5, URZ ;  /* 0x0000000506067299 */ /* 0x000fe2000800063f */
[C---:B------:R-:W-:Y:S01]  /*6ca0*/  ISETP.NE.AND P2, PT, R4.reuse, RZ, PT ;  /* 0x000000ff0400720c */ /* 0x040fe20003f45270 */
[----:B------:R-:W-:Y:S01]  /*6cb0*/  IMAD.MOV.U32 R13, RZ, RZ, 0x1 ;  /* 0x00000001ff0d7424 */ /* 0x000fe200078e00ff */
[----:B------:R-:W-:Y:S01]  /*6cc0*/  ISETP.NE.OR P0, PT, R4, RZ, !P0 ;  /* 0x000000ff0400720c */ /* 0x000fe20004705670 */
[----:B------:R-:W-:Y:S01]  /*6cd0*/  IMAD.MOV.U32 R12, RZ, RZ, RZ ;  /* 0x000000ffff0c7224 */ /* 0x000fe200078e00ff */
[----:B------:R-:W-:Y:S01]  /*6ce0*/  LOP3.LUT R11, R18, 0x2, RZ, 0xfc, !PT ;  /* 0x00000002120b7812 */ /* 0x000fe200078efcff */
[----:B------:R-:W-:Y:S01]  /*6cf0*/  ULDC UR4, c[0x0][0x600] ;  /* 0x0001800000047ab9 */ /* 0x000fe20000000800 */
[----:B------:R-:W-:Y:S01]  /*6d00*/  UMOV UR7, 0x1 ;  /* 0x0000000100077882 */ /* 0x000fe20000000000 */
[----:B------:R-:W-:-:S02]  /*6d10*/  UIADD3 UR13, UR4, -0x1, URZ ;  /* 0xffffffff040d7890 */ /* 0x000fc4000fffe03f */
[----:B------:R-:W-:Y:S02]  /*6d20*/  USHF.L.U32 UR15, UR7, UR5, URZ ;  /* 0x00000005070f7299 */ /* 0x000fe4000800063f */
[----:B------:R-:W-:Y:S01]  /*6d30*/  ULOP3.LUT UR14, URZ, UR6, URZ, 0x33, !UPT ;  /* 0x000000063f0e7292 */ /* 0x000fe2000f8e333f */
[----:B------:R-:W-:Y:S01]  /*6d40*/  ULDC.64 UR22, c[0x0][0x198] ;  /* 0x0000660000167ab9 */ /* 0x000fe20000000a00 */
[----:B0-----:R-:W-:-:S05]  /*6d50*/  VIADD R0, R0, 0x3f ;  /* 0x0000003f00007836 */ /* 0x001fca0000000000 */
[----:B------:R-:W-:-:S04]  /*6d60*/  SHF.R.S32.HI R3, RZ, 0x1f, R0 ;  /* 0x0000001fff037819 */ /* 0x000fc80000011400 */
[----:B------:R-:W-:Y:S01]  /*6d70*/  LEA.HI R3, R3, R0, RZ, 0x6 ;  /* 0x0000000003037211 */ /* 0x000fe200078f30ff */
[----:B------:R-:W-:-:S03]  /*6d80*/  IMAD.MOV.U32 R0, RZ, RZ, 0x1 ;  /* 0x00000001ff007424 */ /* 0x000fc600078e00ff */
[----:B------:R-:W-:-:S05]  /*6d90*/  SHF.R.S32.HI R3, RZ, 0x6, R3 ;  /* 0x00000006ff037819 */ /* 0x000fca0000011403 */
[----:B------:R-:W-:-:S07]  /*6da0*/  VIADD R10, R3, 0x1 ;  /* 0x00000001030a7836 */ /* 0x000fce0000000000 */
.L_x_174:
[----:B------:R-:W-:-:S03]  /*6db0*/  UMOV UR4, 0xffffffff ;  /* 0xffffffff00047882 */ /* 0x000fc60000000000 */
[----:B------:R-:W-:Y:S05]  /*6dc0*/  BRA.DIV UR4, `(.L_x_163) ;  /* 0x0000001204287947 */ /* 0x000fea000b800000 */
[----:B------:R-:W-:-:S13]  /*6dd0*/  ELECT P6, URZ, PT ;  /* 0x00000000003f782f */ /* 0x000fda00038c0000 */
.L_x_188:
[----:B------:R-:W-:Y:S04]  /*6de0*/  BSSY B1, `(.L_x_164) ;  /* 0x000003e000017945 */ /* 0x000fe80003800000 */
[----:B------:R-:W-:Y:S05]  /*6df0*/  @!P6 BRA `(.L_x_165) ;  /* 0x0000000000f0e947 */ /* 0x000fea0003800000 */
[----:B------:R-:W0:Y:S02]  /*6e00*/  LDC R4, c[0x0][0x28c] ;  /* 0x0000a300ff047b82 */ /* 0x000e240000000800 */
[----:B0-----:R-:W-:-:S13]  /*6e10*/  ISETP.GE.AND P1, PT, R4, 0x1, PT ;  /* 0x000000010400780c */ /* 0x001fda0003f26270 */
[----:B------:R-:W-:Y:S05]  /*6e20*/  @!P1 BRA `(.L_x_165) ;  /* 0x0000000000e49947 */ /* 0x000fea0003800000 */
[----:B------:R-:W-:Y:S02]  /*6e30*/  IMAD.SHL.U32 R20, R20, 0x80, RZ ;  /* 0x0000008014147824 */ /* 0x000fe400078e00ff */
[----:B------:R-:W-:Y:S02]  /*6e40*/  IMAD.SHL.U32 R19, R19, 0x80, RZ ;  /* 0x0000008013137824 */ /* 0x000fe400078e00ff */
[----:B------:R-:W-:Y:S02]  /*6e50*/  IMAD.MOV.U32 R21, RZ, RZ, RZ ;  /* 0x000000ffff157224 */ /* 0x000fe400078e00ff */
[----:B------:R-:W-:Y:S02]  /*6e60*/  IMAD.MOV.U32 R4, RZ, RZ, R10 ;  /* 0x000000ffff047224 */ /* 0x000fe400078e000a */
[----:B------:R-:W-:Y:S02]  /*6e70*/  IMAD.MOV.U32 R5, RZ, RZ, R0 ;  /* 0x000000ffff057224 */ /* 0x000fe400078e0000 */
[----:B------:R-:W-:-:S02]  /*6e80*/  IMAD.MOV.U32 R6, RZ, RZ, R12 ;  /* 0x000000ffff067224 */ /* 0x000fc400078e000c */
[----:B------:R-:W-:-:S07]  /*6e90*/  VIADD R22, R20, 0x40 ;  /* 0x0000004014167836 */ /* 0x000fce0000000000 */
.L_x_169:
[----:B------:R-:W0:Y:S01]  /*6ea0*/  S2R R14, SR_CgaCtaId ;  /* 0x00000000000e7919 */ /* 0x000e220000008800 */
[----:B------:R-:W-:Y:S01]  /*6eb0*/  MOV R7, 0x400 ;  /* 0x0000040000077802 */ /* 0x000fe20000000f00 */
[----:B------:R-:W1:Y:S03]  /*6ec0*/  @!P2 LDC R9, c[0x0][0x500] ;  /* 0x00014000ff09ab82 */ /* 0x000e660000000800 */
[----:B0-----:R-:W-:Y:S02]  /*6ed0*/  LEA R15, R14, R7, 0x18 ;  /* 0x000000070e0f7211 */ /* 0x001fe400078ec0ff */
[----:B------:R-:W-:-:S03]  /*6ee0*/  SHF.L.U32 R7, R5, 0x1f, RZ ;  /* 0x0000001f05077819 */ /* 0x000fc600000006ff */
[----:B------:R-:W-:-:S04]  /*6ef0*/  IMAD R14, R6, 0x8, R15 ;  /* 0x00000008060e7824 */ /* 0x000fc800078e020f */
[----:B------:R-:W0:Y:S02]  /*6f00*/  SYNCS.PHASECHK.TRANS64.TRYWAIT P1, [R14+URZ+0x38], R7 ;  /* 0x000038070e0075a7 */ /* 0x000e24000802017f */
[----:B01----:R-:W-:Y:S05]  /*6f10*/  @!P1 BRA `(.L_x_166) ;  /* 0x0000000c00f49947 */ /* 0x003fea0003800000 */
.L_x_189:
[----:B0-----:R-:W-:Y:S01]  /*6f20*/  PRMT R7, R11, 0x9910, RZ ;  /* 0x000099100b077816 */ /* 0x001fe200000000ff */
[----:B------:R0:W-:Y:S03]  /*6f30*/  @!P2 SYNCS.ARRIVE.TRANS64 RZ, [R14+URZ], R9 ;  /* 0x000000090effa9a7 */ /* 0x0001e6000800003f */
[----:B------:R-:W-:-:S13]  /*6f40*/  ISETP.NE.AND P1, PT, R7, 0x2, PT ;  /* 0x000000020700780c */ /* 0x000fda0003f25270 */
[----:B0-----:R-:W-:Y:S05]  /*6f50*/  @P1 BRA `(.L_x_167) ;  /* 0x0000000000041947 */ /* 0x001fea0003800000 */
[----:B------:R-:W-:Y:S01]  /*6f60*/  BPT.TRAP 0x1 ;  /* 0x000000040000795c */ /* 0x000fe20000300000 */
.L_x_167:
[----:B------:R-:W-:Y:S05]  /*6f70*/  @P0 BRA `(.L_x_168) ;  /* 0x0000000000040947 */ /* 0x000fea0003800000 */
[----:B------:R-:W-:Y:S01]  /*6f80*/  BPT.TRAP 0x1 ;  /* 0x000000040000795c */ /* 0x000fe20000300000 */
.L_x_168:
[----:B------:R-:W-:Y:S01]  /*6f90*/  IMAD R15, R6, 0x4000, R15 ;  /* 0x00004000060f7824 */ /* 0x000fe200078e020f */
[----:B------:R-:W-:Y:S01]  /*6fa0*/  R2UR UR27, R21 ;  /* 0x00000000151b72ca */ /* 0x000fe200000e0000 */
[----:B------:R-:W-:Y:S01]  /*6fb0*/  VIADD R4, R4, 0xffffffff ;  /* 0xffffffff04047836 */ /* 0x000fe20000000000 */
[----:B------:R-:W-:Y:S01]  /*6fc0*/  R2UR UR9, R14 ;  /* 0x000000000e0972ca */ /* 0x000fe200000e0000 */
[----:B------:R-:W-:Y:S01]  /*6fd0*/  UIADD3 UR4, UP0, UR22, 0xf0, URZ ;  /* 0x000000f016047890 */ /* 0x000fe2000ff1e03f */
[----:B------:R-:W-:Y:S01]  /*6fe0*/  R2UR UR16, R15 ;  /* 0x000000000f1072ca */ /* 0x000fe200000e0000 */
[----:B------:R-:W-:Y:S01]  /*6ff0*/  UIADD3 UR30, UP1, UR22, 0x1f0, URZ ;  /* 0x000001f0161e7890 */ /* 0x000fe2000ff3e03f */
[----:B------:R-:W-:Y:S01]  /*7000*/  R2UR UR12, R8 ;  /* 0x00000000080c72ca */ /* 0x000fe200000e0000 */
[----:B------:R-:W-:Y:S01]  /*7010*/  UIADD3.X UR5, URZ, UR23, URZ, UP0, !UPT ;  /* 0x000000173f057290 */ /* 0x000fe200087fe43f */
[----:B------:R-:W-:Y:S01]  /*7020*/  R2UR UR11, R19 ;  /* 0x00000000130b72ca */ /* 0x000fe200000e0000 */
[----:B------:R-:W-:Y:S01]  /*7030*/  UIADD3.X UR31, URZ, UR23, URZ, UP1, !UPT ;  /* 0x000000173f1f7290 */ /* 0x000fe20008ffe43f */
[----:B------:R-:W-:Y:S01]  /*7040*/  R2UR UR26, R20 ;  /* 0x00000000141a72ca */ /* 0x000fe200000e0000 */
[----:B------:R-:W-:Y:S01]  /*7050*/  VIADD R6, R6, 0x1 ;  /* 0x0000000106067836 */ /* 0x000fe20000000000 */
[----:B------:R-:W-:Y:S01]  /*7060*/  R2UR UR18, R22 ;  /* 0x00000000161272ca */ /* 0x000fe200000e0000 */
[----:B------:R-:W-:Y:S01]  /*7070*/  UMOV UR6, 0x0 ;  /* 0x0000000000067882 */ /* 0x000fe20000000000 */
[----:B------:R-:W-:Y:S01]  /*7080*/  ISETP.GT.AND P3, PT, R4, 0x1, PT ;  /* 0x000000010400780c */ /* 0x000fe20003f64270 */
[----:B------:R-:W-:Y:S01]  /*7090*/  UMOV UR7, 0x10000000 ;  /* 0x1000000000077882 */ /* 0x000fe20000000000 */
[C---:B------:R-:W-:Y:S01]  /*70a0*/  ISETP.NE.AND P1, PT, R6.reuse, 0x7, PT ;  /* 0x000000070600780c */ /* 0x040fe20003f25270 */
[----:B------:R-:W-:Y:S01]  /*70b0*/  UIADD3 UR8, UR16, 0x180, URZ ;  /* 0x0000018010087890 */ /* 0x000fe2000fffe03f */
[----:B------:R-:W-:Y:S01]  /*70c0*/  VIADD R21, R21, 0x40 ;  /* 0x0000004015157836 */ /* 0x000fe20000000000 */
[----:B------:R-:W-:Y:S01]  /*70d0*/  UIADD3 UR24, UR16, 0x1c180, URZ ;  /* 0x0001c18010187890 */ /* 0x000fe2000fffe03f */
[----:B------:R-:W-:Y:S01]  /*70e0*/  SEL R14, RZ, 0x1, P1 ;  /* 0x00000001ff0e7807 */ /* 0x000fe20000800000 */
[----:B------:R-:W-:Y:S01]  /*70f0*/  UIADD3 UR16, UR16, 0x1e180, URZ ;  /* 0x0001e18010107890 */ /* 0x000fe2000fffe03f */
[----:B------:R-:W-:Y:S01]  /*7100*/  SEL R6, R6, RZ, P1 ;  /* 0x000000ff06067207 */ /* 0x000fe20000800000 */
[----:B------:R-:W-:Y:S01]  /*7110*/  UMOV UR10, UR27 ;  /* 0x0000001b000a7c82 */ /* 0x000fe20008000000 */
[----:B------:R-:W-:Y:S01]  /*7120*/  UMOV UR25, UR9 ;  /* 0x0000000900197c82 */ /* 0x000fe20008000000 */
[----:B------:R-:W-:Y:S01]  /*7130*/  UMOV UR28, UR12 ;  /* 0x0000000c001c7c82 */ /* 0x000fe20008000000 */
[----:B------:R-:W-:Y:S01]  /*7140*/  UMOV UR17, UR9 ;  /* 0x0000000900117c82 */ /* 0x000fe20008000000 */
[----:B------:R-:W-:Y:S01]  /*7150*/  UMOV UR19, UR27 ;  /* 0x0000001b00137c82 */ /* 0x000fe20008000000 */
[----:B------:R0:W-:Y:S01]  /*7160*/  UTMALDG.3D [UR8], [UR4], desc[UR6] ;  /* 0x00000608040075b4 */ /* 0x0001e20008011000 */
[----:B------:R-:W-:Y:S01]  /*7170*/  UMOV UR20, UR12 ;  /* 0x0000000c00147c82 */ /* 0x000fe20008000000 */
[----:B------:R-:W-:Y:S01]  /*7180*/  LOP3.LUT R5, R5, R14, RZ, 0x3c, !PT ;  /* 0x0000000e05057212 */ /* 0x000fe200078e3cff */
[----:B------:R0:W-:Y:S01]  /*7190*/  UTMALDG.3D [UR24], [UR30], desc[UR6] ;  /* 0x000006181e0075b4 */ /* 0x0001e20008011000 */
[----:B------:R0:W-:Y:S02]  /*71a0*/  UTMALDG.3D [UR16], [UR30], desc[UR6] ;  /* 0x000006101e0075b4 */ /* 0x0001e40008011000 */
[----:B0-----:R-:W-:Y:S05]  /*71b0*/  @P3 BRA `(.L_x_169) ;  /* 0xfffffffc00383947 */ /* 0x001fea000383ffff */
.L_x_165:
[----:B------:R-:W-:Y:S05]  /*71c0*/  BSYNC B1 ;  /* 0x0000000000017941 */ /* 0x000fea0003800000 */
.L_x_164:
[----:B------:R-:W-:Y:S01]  /*71d0*/  LOP3.LUT P4, RZ, R13, 0xff, RZ, 0xc0, !PT ;  /* 0x000000ff0dff7812 */ /* 0x000fe2000788c0ff */
[C---:B------:R-:W-:Y:S01]  /*71e0*/  IMAD.IADD R12, R3.reuse, 0x1, R12 ;  /* 0x00000001030c7824 */ /* 0x040fe200078e020c */
[----:B------:R-:W-:Y:S01]  /*71f0*/  ULDC.64 UR4, c[0x0][0x650] ;  /* 0x0001940000047ab9 */ /* 0x000fe20000000a00 */
[C---:B------:R-:W-:Y:S01]  /*7200*/  ISETP.GE.U32.AND P3, PT, R3.reuse, 0x7, PT ;  /* 0x000000070300780c */ /* 0x040fe20003f66070 */
[----:B------:R-:W-:Y:S01]  /*7210*/  BSSY B1, `(.L_x_170) ;  /* 0x000006c000017945 */ /* 0x000fe20003800000 */
[C---:B------:R-:W-:Y:S01]  /*7220*/  IMAD.WIDE.U32 R4, R12.reuse, 0x24924925, RZ ;  /* 0x249249250c047825 */ /* 0x040fe200078e00ff */
[C---:B------:R-:W-:Y:S02]  /*7230*/  ISETP.GT.U32.AND P1, PT, R12.reuse, 0x6, PT ;  /* 0x000000060c00780c */ /* 0x040fe40003f24070 */
[----:B------:R-:W-:Y:S01]  /*7240*/  PRMT R13, RZ, 0x7610, R13 ;  /* 0x00007610ff0d7816 */ /* 0x000fe2000000000d */
[----:B------:R-:W-:Y:S01]  /*7250*/  IMAD.IADD R4, R12, 0x1, -R5 ;  /* 0x000000010c047824 */ /* 0x000fe200078e0a05 */
[----:B------:R-:W-:Y:S01]  /*7260*/  ISETP.LT.U32.AND P1, PT, R3, 0x7, P1 ;  /* 0x000000070300780c */ /* 0x000fe20000f21070 */
[----:B------:R-:W-:-:S02]  /*7270*/  IMAD.MOV.U32 R19, RZ, RZ, -0x1 ;  /* 0xffffffffff137424 */ /* 0x000fc400078e00ff */
[----:B------:R-:W0:Y:S01]  /*7280*/  @P4 S2R R7, SR_CgaCtaId ;  /* 0x0000000000074919 */ /* 0x000e220000008800 */
[----:B------:R-:W-:Y:S01]  /*7290*/  @P4 MOV R6, 0x400 ;  /* 0x0000040000064802 */ /* 0x000fe20000000f00 */
[----:B------:R-:W-:Y:S01]  /*72a0*/  IMAD.MOV.U32 R20, RZ, RZ, -0x1 ;  /* 0xffffffffff147424 */ /* 0x000fe200078e00ff */
[----:B------:R-:W-:Y:S01]  /*72b0*/  LEA.HI R4, R4, R5, RZ, 0x1f ;  /* 0x0000000504047211 */ /* 0x000fe200078ff8ff */
[----:B------:R-:W-:-:S03]  /*72c0*/  IMAD.MOV.U32 R8, RZ, RZ, -0x1 ;  /* 0xffffffffff087424 */ /* 0x000fc600078e00ff */
[--C-:B------:R-:W-:Y:S02]  /*72d0*/  SHF.R.U32.HI R5, RZ, 0x2, R4.reuse ;  /* 0x00000002ff057819 */ /* 0x100fe40000011604 */
[----:B------:R-:W-:-:S03]  /*72e0*/  PRMT R4, RZ, 0x7610, R4 ;  /* 0x00007610ff047816 */ /* 0x000fc60000000004 */
[----:B------:R-:W-:Y:S01]  /*72f0*/  IMAD R12, R5, -0x7, R12 ;  /* 0xfffffff9050c7824 */ /* 0x000fe200078e020c */
[----:B0-----:R-:W-:Y:S02]  /*7300*/  @P4 LEA R6, R7, R6, 0x18 ;  /* 0x0000000607064211 */ /* 0x001fe400078ec0ff */
[----:B------:R-:W-:Y:S02]  /*7310*/  SEL R7, RZ, 0x1, !P1 ;  /* 0x00000001ff077807 */ /* 0x000fe40004800000 */
[----:B------:R-:W-:Y:S01]  /*7320*/  IADD3 R16, P1, R16, UR36, RZ ;  /* 0x0000002410107c10 */ /* 0x000fe2000ff3e0ff */
[----:B------:R0:W-:Y:S01]  /*7330*/  @P4 SYNCS.ARRIVE.TRANS64.A1T0 RZ, [R6+URZ+0x88], RZ ;  /* 0x000088ff06ff49a7 */ /* 0x0001e2000810003f */
[----:B------:R-:W-:Y:S02]  /*7340*/  LOP3.LUT R0, R0, R7, RZ, 0x3c, !PT ;  /* 0x0000000700007212 */ /* 0x000fe400078e3cff */
[----:B------:R-:W-:Y:S02]  /*7350*/  IADD3.X R17, R17, UR42, RZ, P1, !PT ;  /* 0x0000002a11117c10 */ /* 0x000fe40008ffe4ff */
[----:B------:R-:W-:-:S02]  /*7360*/  ISETP.GE.U32.AND P1, PT, R16, UR4, PT ;  /* 0x0000000410007c0c */ /* 0x000fc4000bf26070 */
[----:B------:R-:W-:Y:S02]  /*7370*/  @P3 LOP3.LUT R0, R0, 0x1, R5, 0x78, !PT ;  /* 0x0000000100003812 */ /* 0x000fe400078e7805 */
[----:B------:R-:W-:-:S13]  /*7380*/  ISETP.GE.U32.AND.EX P1, PT, R17, UR5, PT, P1 ;  /* 0x0000000511007c0c */ /* 0x000fda000bf26110 */
[----:B0-----:R-:W-:Y:S05]  /*7390*/  @P1 BRA `(.L_x_171) ;  /* 0x00000004004c1947 */ /* 0x001fea0003800000 */
[----:B------:R-:W-:Y:S01]  /*73a0*/  ULDC.64 UR4, c[0x0][0x628] ;  /* 0x00018a0000047ab9 */ /* 0x000fe20000000a00 */
[----:B------:R-:W0:Y:S01]  /*73b0*/  S2R R15, SR_CTAID.X ;  /* 0x00000000000f7919 */ /* 0x000e220000002500 */
[----:B------:R-:W-:Y:S01]  /*73c0*/  ISETP.NE.U32.AND P1, PT, RZ, UR4, PT ;  /* 0x00000004ff007c0c */ /* 0x000fe2000bf25070 */
[----:B------:R-:W-:Y:S01]  /*73d0*/  ULDC UR7, c[0x0][0x630] ;  /* 0x00018c0000077ab9 */ /* 0x000fe20000000800 */
[----:B------:R-:W-:Y:S01]  /*73e0*/  IMAD.MOV.U32 R4, RZ, RZ, R16 ;  /* 0x000000ffff047224 */ /* 0x000fe200078e0010 */
[----:B------:R-:W1:Y:S01]  /*73f0*/  S2R R14, SR_CTAID.Y ;  /* 0x00000000000e7919 */ /* 0x000e620000002600 */
[----:B------:R-:W-:Y:S01]  /*7400*/  ISETP.NE.AND.EX P1, PT, RZ, UR5, PT, P1 ;  /* 0x00000005ff007c0c */ /* 0x000fe2000bf25310 */
[----:B------:R-:W-:-:S12]  /*7410*/  IMAD.MOV.U32 R5, RZ, RZ, R17 ;  /* 0x000000ffff057224 */ /* 0x000fd800078e0011 */
[----:B------:R-:W-:Y:S05]  /*7420*/  @!P1 BRA `(.L_x_172) ;  /* 0x0000000000289947 */ /* 0x000fea0003800000 */
[----:B------:R-:W-:Y:S02]  /*7430*/  ULDC UR6, c[0x0][0x634] ;  /* 0x00018d0000067ab9 */ /* 0x000fe40000000800 */
[----:B------:R-:W-:-:S05]  /*7440*/  IADD3 R9, P1, R16, UR6, RZ ;  /* 0x0000000610097c10 */ /* 0x000fca000ff3e0ff */
[----:B------:R-:W-:-:S04]  /*7450*/  IMAD.X R19, RZ, RZ, R17, P1 ;  /* 0x000000ffff137224 */ /* 0x000fc800008e0611 */
[----:B------:R-:W-:-:S04]  /*7460*/  IMAD.WIDE.U32 R6, R19, UR4, RZ ;  /* 0x0000000413067c25 */ /* 0x000fc8000f8e00ff */
[----:B------:R-:W-:-:S04]  /*7470*/  IMAD.WIDE.U32 R6, P1, R9, UR5, R6 ;  /* 0x0000000509067c25 */ /* 0x000fc8000f820006 */
[----:B------:R-:W-:-:S04]  /*7480*/  IMAD.WIDE.U32 R8, R9, UR4, RZ ;  /* 0x0000000409087c25 */ /* 0x000fc8000f8e00ff */
[----:B------:R-:W-:Y:S01]  /*7490*/  IMAD.X R5, RZ, RZ, RZ, P1 ;  /* 0x000000ffff057224 */ /* 0x000fe200008e06ff */
[----:B------:R-:W-:Y:S01]  /*74a0*/  IADD3 RZ, P1, R9, R6, RZ ;  /* 0x0000000609ff7210 */ /* 0x000fe20007f3e0ff */
[----:B------:R-:W-:-:S04]  /*74b0*/  IMAD.MOV.U32 R4, RZ, RZ, R7 ;  /* 0x000000ffff047224 */ /* 0x000fc800078e0007 */
[----:B------:R-:W-:-:S08]  /*74c0*/  IMAD.WIDE.U32.X R4, R19, UR5, R4, P1 ;  /* 0x0000000513047c25 */ /* 0x000fd000088e0404 */
.L_x_172:
[--C-:B------:R-:W-:Y:S01]  /*74d0*/  SHF.R.U64 R8, R4, UR7, R5.reuse ;  /* 0x0000000704087c19 */ /* 0x100fe20008001205 */
[----:B------:R-:W-:Y:S01]  /*74e0*/  ULDC.64 UR4, c[0x0][0x620] ;  /* 0x0001880000047ab9 */ /* 0x000fe20000000a00 */
[----:B------:R-:W-:Y:S01]  /*74f0*/  SHF.R.U32.HI R4, RZ, UR7, R5 ;  /* 0x00000007ff047c19 */ /* 0x000fe20008011605 */
[----:B------:R-:W2:Y:S01]  /*7500*/  LDC R24, c[0x0][0x144] ;  /* 0x00005100ff187b82 */ /* 0x000ea20000000800 */
[----:B------:R-:W-:Y:S01]  /*7510*/  IADD3 R7, P1, RZ, -R8, RZ ;  /* 0x80000008ff077210 */ /* 0x000fe20007f3e0ff */
[----:B------:R-:W-:Y:S01]  /*7520*/  ULDC.64 UR8, c[0x0][0x640] ;  /* 0x0001900000087ab9 */ /* 0x000fe20000000a00 */
[----:B0-----:R-:W-:Y:S01]  /*7530*/  I2FP.F32.U32 R9, R15 ;  /* 0x0000000f00097245 */ /* 0x001fe20000201000 */
[----:B------:R-:W-:Y:S02]  /*7540*/  ULDC UR6, c[0x0][0x608] ;  /* 0x0001820000067ab9 */ /* 0x000fe40000000800 */
[----:B------:R-:W-:Y:S01]  /*7550*/  IMAD.X R4, RZ, RZ, ~R4, P1 ;  /* 0x000000ffff047224 */ /* 0x000fe200008e0e04 */
[----:B------:R-:W-:Y:S01]  /*7560*/  ISETP.NE.U32.AND P1, PT, RZ, UR8, PT ;  /* 0x00000008ff007c0c */ /* 0x000fe2000bf25070 */
[----:B------:R-:W0:Y:S02]  /*7570*/  LDC R21, c[0x0][0x148] ;  /* 0x00005200ff157b82 */ /* 0x000e240000000800 */
[----:B------:R-:W-:Y:S01]  /*7580*/  IMAD R6, R4, UR4, RZ ;  /* 0x0000000404067c24 */ /* 0x000fe2000f8e02ff */
[----:B------:R-:W-:Y:S01]  /*7590*/  ISETP.NE.AND.EX P1, PT, RZ, UR9, PT, P1 ;  /* 0x00000009ff007c0c */ /* 0x000fe2000bf25310 */
[----:B------:R-:W-:Y:S01]  /*75a0*/  IMAD.WIDE.U32 R4, R7, UR4, R16 ;  /* 0x0000000407047c25 */ /* 0x000fe2000f8e0010 */
[----:B------:R-:W-:-:S03]  /*75b0*/  ULDC UR4, c[0x0][0x150] ;  /* 0x0000540000047ab9 */ /* 0x000fc60000000800 */
[----:B------:R-:W-:Y:S02]  /*75c0*/  IMAD R7, R7, UR5, R6 ;  /* 0x0000000507077c24 */ /* 0x000fe4000f8e0206 */
[----:B------:R-:W-:Y:S01]  /*75d0*/  FMUL R6, R9, UR4 ;  /* 0x0000000409067c20 */ /* 0x000fe20008400000 */
[----:B------:R-:W-:Y:S01]  /*75e0*/  ULDC UR4, c[0x0][0x618] ;  /* 0x0001860000047ab9 */ /* 0x000fe20000000800 */
[----:B------:R-:W-:Y:S01]  /*75f0*/  ULDC UR5, c[0x0][0x154] ;  /* 0x0000550000057ab9 */ /* 0x000fe20000000800 */
[----:B------:R-:W-:-:S03]  /*7600*/  IMAD.IADD R5, R5, 0x1, R7 ;  /* 0x0000000105057824 */ /* 0x000fc600078e0207 */
[----:B------:R-:W3:Y:S02]  /*7610*/  F2I.U32.TRUNC.NTZ R6, R6 ;  /* 0x0000000600067305 */ /* 0x000ee4000020f000 */
[----:B------:R-:W-:Y:S02]  /*7620*/  SHF.R.U64 R9, R4, UR4, R5 ;  /* 0x0000000404097c19 */ /* 0x000fe40008001205 */
[----:B-1----:R-:W-:-:S05]  /*7630*/  I2FP.F32.U32 R4, R14 ;  /* 0x0000000e00047245 */ /* 0x002fca0000201000 */
[----:B------:R-:W-:Y:S01]  /*7640*/  FMUL R22, R4, UR5 ;  /* 0x0000000504167c20 */ /* 0x000fe20008400000 */
[----:B------:R-:W-:Y:S01]  /*7650*/  SHF.R.U32.HI R4, RZ, UR4, R5 ;  /* 0x00000004ff047c19 */ /* 0x000fe20008011605 */
[----:B------:R-:W-:-:S03]  /*7660*/  ULDC UR4, c[0x0][0x658] ;  /* 0x0001960000047ab9 */ /* 0x000fc60000000800 */
[--C-:B------:R-:W-:Y:S01]  /*7670*/  SHF.R.U64 R20, R9, UR6, R4.reuse ;  /* 0x0000000609147c19 */ /* 0x100fe20008001204 */
[----:B------:R-:W1:Y:S01]  /*7680*/  F2I.U32.TRUNC.NTZ R22, R22 ;  /* 0x0000001600167305 */ /* 0x000e62000020f000 */
[----:B------:R-:W-:Y:S01]  /*7690*/  SHF.R.U32.HI R5, RZ, UR6, R4 ;  /* 0x00000006ff057c19 */ /* 0x000fe20008011604 */
[----:B---3--:R-:W-:-:S03]  /*76a0*/  IMAD.MOV R6, RZ, RZ, -R6 ;  /* 0x000000ffff067224 */ /* 0x008fc600078e0a06 */
[----:B------:R-:W-:Y:S01]  /*76b0*/  SHF.R.U64 R19, R20, UR4, R5 ;  /* 0x0000000414137c19 */ /* 0x000fe20008001205 */
[----:B--2---:R-:W-:Y:S01]  /*76c0*/  IMAD R15, R24, R6, R15 ;  /* 0x00000006180f7224 */ /* 0x004fe200078e020f */
[----:B------:R-:W-:-:S03]  /*76d0*/  SHF.R.U32.HI R23, RZ, UR4, R5 ;  /* 0x00000004ff177c19 */ /* 0x000fc60008011605 */
[----:B------:R-:W-:Y:S02]  /*76e0*/  IMAD.MOV.U32 R4, RZ, RZ, R19 ;  /* 0x000000ffff047224 */ /* 0x000fe400078e0013 */
[----:B------:R-:W-:Y:S01]  /*76f0*/  IMAD.MOV.U32 R5, RZ, RZ, R23 ;  /* 0x000000ffff057224 */ /* 0x000fe200078e0017 */
[----:B-1----:R-:W-:Y:S06]  /*7700*/  @!P1 BRA `(.L_x_173) ;  /* 0x0000000000289947 */ /* 0x002fec0003800000 */
[----:B------:R-:W-:Y:S02]  /*7710*/  ULDC UR4, c[0x0][0x64c] ;  /* 0x0001930000047ab9 */ /* 0x000fe40000000800 */
[----:B------:R-:W-:-:S05]  /*7720*/  IADD3 R5, P1, R19, UR4, RZ ;  /* 0x0000000413057c10 */ /* 0x000fca000ff3e0ff */
[----:B------:R-:W-:-:S04]  /*7730*/  IMAD.X R23, RZ, RZ, R23, P1 ;  /* 0x000000ffff177224 */ /* 0x000fc800008e0617 */
[----:B------:R-:W-:-:S04]  /*7740*/  IMAD.WIDE.U32 R6, R23, UR8, RZ ;  /* 0x0000000817067c25 */ /* 0x000fc8000f8e00ff */
[----:B------:R-:W-:-:S04]  /*7750*/  IMAD.WIDE.U32 R6, P1, R5, UR9, R6 ;  /* 0x0000000905067c25 */ /* 0x000fc8000f820006 */
[----:B------:R-:W-:-:S04]  /*7760*/  IMAD.WIDE.U32 R4, R5, UR8, RZ ;  /* 0x0000000805047c25 */ /* 0x000fc8000f8e00ff */
[----:B------:R-:W-:Y:S01]  /*7770*/  IMAD.MOV.U32 R4, RZ, RZ, R7 ;  /* 0x000000ffff047224 */ /* 0x000fe200078e0007 */
[----:B------:R-:W-:Y:S01]  /*7780*/  IADD3 RZ, P3, R5, R6, RZ ;  /* 0x0000000605ff7210 */ /* 0x000fe20007f7e0ff */
[----:B------:R-:W-:-:S04]  /*7790*/  IMAD.X R5, RZ, RZ, RZ, P1 ;  /* 0x000000ffff057224 */ /* 0x000fc800008e06ff */
[----:B------:R-:W-:-:S08]  /*77a0*/  IMAD.WIDE.U32.X R4, R23, UR9, R4, P3 ;  /* 0x0000000917047c25 */ /* 0x000fd000098e0404 */
.L_x_173:
[----:B------:R-:W-:Y:S01]  /*77b0*/  ISETP.NE.AND P1, PT, R2, 0x1, PT ;  /* 0x000000010200780c */ /* 0x000fe20003f25270 */
[----:B------:R-:W-:Y:S01]  /*77c0*/  ULDC UR4, c[0x0][0x648] ;  /* 0x0001920000047ab9 */ /* 0x000fe20000000800 */
[----:B------:R-:W-:Y:S01]  /*77d0*/  LOP3.LUT R20, R20, UR14, RZ, 0xc0, !PT ;  /* 0x0000000e14147c12 */ /* 0x000fe2000f8ec0ff */
[----:B------:R-:W-:Y:S01]  /*77e0*/  IMAD.MOV R22, RZ, RZ, -R22 ;  /* 0x000000ffff167224 */ /* 0x000fe200078e0a16 */
[----:B------:R-:W-:Y:S01]  /*77f0*/  SHF.R.U64 R5, R4, UR4, R5 ;  /* 0x0000000404057c19 */ /* 0x000fe20008001205 */
[----:B------:R-:W-:Y:S01]  /*7800*/  ULDC UR4, c[0x0][0x638] ;  /* 0x00018e0000047ab9 */ /* 0x000fe20000000800 */
[----:B------:R-:W-:Y:S01]  /*7810*/  LOP3.LUT R6, R9, UR13, RZ, 0xc0, !PT ;  /* 0x0000000d09067c12 */ /* 0x000fe2000f8ec0ff */
[----:B------:R-:W-:Y:S02]  /*7820*/  ULDC UR5, c[0x0][0x610] ;  /* 0x0001840000057ab9 */ /* 0x000fe40000000800 */
[----:B------:R-:W-:Y:S02]  /*7830*/  IMAD.MOV R4, RZ, RZ, -R5 ;  /* 0x000000ffff047224 */ /* 0x000fe400078e0a05 */
[----:B------:R-:W-:-:S02]  /*7840*/  IMAD R20, R5, UR15, R20 ;  /* 0x0000000f05147c24 */ /* 0x000fc4000f8e0214 */
[----:B0-----:R-:W-:Y:S02]  /*7850*/  @P1 IMAD R15, R21, R22, R14 ;  /* 0x00000016150f1224 */ /* 0x001fe400078e020e */
[----:B------:R-:W-:Y:S01]  /*7860*/  IMAD R19, R4, UR4, R19 ;  /* 0x0000000404137c24 */ /* 0x000fe2000f8e0213 */
[----:B------:R-:W-:Y:S01]  /*7870*/  ULDC UR4, c[0x0][0x600] ;  /* 0x0001800000047ab9 */ /* 0x000fe20000000800 */
[----:B------:R-:W-:Y:S02]  /*7880*/  IMAD R15, R20, UR5, R15 ;  /* 0x00000005140f7c24 */ /* 0x000fe4000f8e020f */
[----:B------:R-:W-:Y:S02]  /*7890*/  IMAD R6, R19, UR4, R6 ;  /* 0x0000000413067c24 */ /* 0x000fe4000f8e0206 */
[----:B------:R-:W-:-:S03]  /*78a0*/  IMAD.MOV.U32 R4, RZ, RZ, 0x1 ;  /* 0x00000001ff047424 */ /* 0x000fc600078e00ff */
[----:B------:R-:W-:Y:S02]  /*78b0*/  SEL R20, R6, R15, !P1 ;  /* 0x0000000f06147207 */ /* 0x000fe40004800000 */
[----:B------:R-:W-:-:S07]  /*78c0*/  SEL R19, R15, R6, !P1 ;  /* 0x000000060f137207 */ /* 0x000fce0004800000 */
.L_x_171:
[----:B------:R-:W-:Y:S05]  /*78d0*/  BSYNC B1 ;  /* 0x0000000000017941 */ /* 0x000fea0003800000 */
.L_x_170:
[----:B------:R-:W-:-:S13]  /*78e0*/  LOP3.LUT P1, RZ, R4, 0xff, RZ, 0xc0, !PT ;  /* 0x000000ff04ff7812 */ /* 0x000fda000782c0ff */
[----:B------:R-:W-:Y:S05]  /*78f0*/  @P1 BRA `(.L_x_174) ;  /* 0xfffffff4002c1947 */ /* 0x000fea000383ffff */
[----:B------:R-:W-:Y:S05]  /*7900*/  BSYNC B0 ;  /* 0x0000000000007941 */ /* 0x000fea0003800000 */
.L_x_162:
[----:B------:R-:W-:-:S03]  /*7910*/  UMOV UR4, 0xffffffff ;  /* 0xffffffff00047882 */ /* 0x000fc60000000000 */
[----:B------:R-:W-:Y:S05]  /*7920*/  BRA.DIV UR4, `(.L_x_175) ;  /* 0x0000000604847947 */ /* 0x000fea000b800000 */
[----:B------:R-:W-:-:S13]  /*7930*/  ELECT P6, URZ, PT ;  /* 0x00000000003f782f */ /* 0x000fda00038c0000 */
.L_x_192:
[----:B------:R-:W-:Y:S04]  /*7940*/  BSSY B0, `(.L_x_176) ;  /* 0x0000046000007945 */ /* 0x000fe80003800000 */
[----:B------:R-:W-:Y:S05]  /*7950*/  @!P6 BRA `(.L_x_177) ;  /* 0x000000040010e947 */ /* 0x000fea0003800000 */
[----:B------:R-:W-:-:S04]  /*7960*/  LOP3.LUT R18, R18, 0x2, RZ, 0xfc, !PT ;  /* 0x0000000212127812 */ /* 0x000fc800078efcff */
[----:B------:R-:W-:-:S13]  /*7970*/  ISETP.NE.AND P0, PT, R18, 0x3, PT ;  /* 0x000000031200780c */ /* 0x000fda0003f05270 */
[----:B------:R-:W-:Y:S05]  /*7980*/  @!P0 BRA `(.L_x_178) ;  /* 0x0000000000048947 */ /* 0x000fea0003800000 */
[----:B------:R-:W-:Y:S01]  /*7990*/  BPT.TRAP 0x1 ;  /* 0x000000040000795c */ /* 0x000fe20000300000 */
.L_x_178:
[----:B------:R-:W0:Y:S01]  /*79a0*/  S2R R3, SR_CgaCtaId ;  /* 0x0000000000037919 */ /* 0x000e220000008800 */
[----:B------:R-:W-:-:S04]  /*79b0*/  MOV R2, 0x400 ;  /* 0x0000040000027802 */ /* 0x000fc80000000f00 */
[----:B0-----:R-:W-:Y:S02]  /*79c0*/  LEA R3, R3, R2, 0x18 ;  /* 0x0000000203037211 */ /* 0x001fe400078ec0ff */
[----:B------:R-:W-:-:S03]  /*79d0*/  SHF.L.U32 R2, R0, 0x1f, RZ ;  /* 0x0000001f00027819 */ /* 0x000fc600000006ff */
[----:B------:R-:W-:-:S04]  /*79e0*/  VIADD R3, R3, 0x38 ;  /* 0x0000003803037836 */ /* 0x000fc80000000000 */
[C---:B------:R-:W-:Y:S02]  /*79f0*/  IMAD R7, R12.reuse, 0x8, R3 ;  /* 0x000000080c077824 */ /* 0x040fe400078e0203 */
[----:B------:R-:W-:Y:S02]  /*7a00*/  VIADD R12, R12, 0x1 ;  /* 0x000000010c0c7836 */ /* 0x000fe40000000000 */
[----:B------:R-:W0:Y:S03]  /*7a10*/  SYNCS.PHASECHK.TRANS64.TRYWAIT P0, [R7+URZ], R2 ;  /* 0x00000002070075a7 */ /* 0x000e26000800017f */
[----:B------:R-:W-:-:S04]  /*7a20*/  ISETP.NE.AND P1, PT, R12, 0x7, PT ;  /* 0x000000070c00780c */ /* 0x000fc80003f25270 */
[----:B------:R-:W-:Y:S02]  /*7a30*/  SEL R5, RZ, 0x1, P1 ;  /* 0x00000001ff057807 */ /* 0x000fe40000800000 */
[----:B------:R-:W-:Y:S02]  /*7a40*/  SEL R12, R12, RZ, P1 ;  /* 0x000000ff0c0c7207 */ /* 0x000fe40000800000 */
[----:B------:R-:W-:-:S03]  /*7a50*/  LOP3.LUT R5, R0, R5, RZ, 0x3c, !PT ;  /* 0x0000000500057212 */ /* 0x000fc600078e3cff */
[----:B------:R-:W-:Y:S01]  /*7a60*/  IMAD R9, R12, 0x8, R3 ;  /* 0x000000080c097824 */ /* 0x000fe200078e0203 */
[----:B------:R-:W-:Y:S01]  /*7a70*/  SHF.L.U32 R4, R5, 0x1f, RZ ;  /* 0x0000001f05047819 */ /* 0x000fe200000006ff */
[----:B0-----:R-:W-:Y:S06]  /*7a80*/  @!P0 BRA `(.L_x_179) ;  /* 0x00000004004c8947 */ /* 0x001fec0003800000 */
.L_x_193:
[----:B------:R-:W1:Y:S01]  /*7a90*/  SYNCS.PHASECHK.TRANS64.TRYWAIT P0, [R9+URZ], R4 ;  /* 0x00000004090075a7 */ /* 0x000e62000800017f */
[----:B------:R-:W-:-:S05]  /*7aa0*/  VIADD R0, R12, 0x1 ;  /* 0x000000010c007836 */ /* 0x000fca0000000000 */
[----:B------:R-:W-:-:S04]  /*7ab0*/  ISETP.NE.AND P1, PT, R0, 0x7, PT ;  /* 0x000000070000780c */ /* 0x000fc80003f25270 */
[----:B0-----:R-:W-:Y:S02]  /*7ac0*/  SEL R2, RZ, 0x1, P1 ;  /* 0x00000001ff027807 */ /* 0x001fe40000800000 */
[----:B------:R-:W-:Y:S02]  /*7ad0*/  SEL R0, R0, RZ, P1 ;  /* 0x000000ff00007207 */ /* 0x000fe40000800000 */
[----:B------:R-:W-:-:S03]  /*7ae0*/  LOP3.LUT R7, R5, R2, RZ, 0x3c, !PT ;  /* 0x0000000205077212 */ /* 0x000fc600078e3cff */
[----:B------:R-:W-:Y:S01]  /*7af0*/  IMAD R6, R0, 0x8, R3 ;  /* 0x0000000800067824 */ /* 0x000fe200078e0203 */
[----:B------:R-:W-:Y:S01]  /*7b00*/  SHF.L.U32 R5, R7, 0x1f, RZ ;  /* 0x0000001f07057819 */ /* 0x000fe200000006ff */
[----:B-1----:R-:W-:Y:S06]  /*7b10*/  @!P0 BRA `(.L_x_180) ;  /* 0x00000004003c8947 */ /* 0x002fec0003800000 */
.L_x_194:
[----:B------:R-:W1:Y:S01]  /*7b20*/  SYNCS.PHASECHK.TRANS64.TRYWAIT P0, [R6+URZ], R5 ;  /* 0x00000005060075a7 */ /* 0x000e62000800017f */
[----:B------:R-:W-:-:S05]  /*7b30*/  VIADD R0, R0, 0x1 ;  /* 0x0000000100007836 */ /* 0x000fca0000000000 */
[----:B------:R-:W-:-:S04]  /*7b40*/  ISETP.NE.AND P1, PT, R0, 0x7, PT ;  /* 0x000000070000780c */ /* 0x000fc80003f25270 */
[----:B------:R-:W-:Y:S02]  /*7b50*/  SEL R2, RZ, 0x1, P1 ;  /* 0x00000001ff027807 */ /* 0x000fe40000800000 */
[----:B------:R-:W-:Y:S02]  /*7b60*/  SEL R0, R0, RZ, P1 ;  /* 0x000000ff00007207 */ /* 0x000fe40000800000 */
[----:B------:R-:W-:-:S03]  /*7b70*/  LOP3.LUT R7, R7, R2, RZ, 0x3c, !PT ;  /* 0x0000000207077212 */ /* 0x000fc600078e3cff */
[----:B0-----:R-:W-:Y:S01]  /*7b80*/  IMAD R9, R0, 0x8, R3 ;  /* 0x0000000800097824 */ /* 0x001fe200078e0203 */
[----:B------:R-:W-:Y:S01]  /*7b90*/  SHF.L.U32 R4, R7, 0x1f, RZ ;  /* 0x0000001f07047819 */ /* 0x000fe200000006ff */
[----:B-1----:R-:W-:Y:S06]  /*7ba0*/  @!P0 BRA `(.L_x_181) ;  /* 0x00000004002c8947 */ /* 0x002fec0003800000 */
.L_x_195:
        /* <DEDUP_REMOVED lines=9> */
.L_x_196:
        /* <DEDUP_REMOVED lines=9> */
.L_x_197:
[----:B------:R-:W1:Y:S01]  /*7cd0*/  SYNCS.PHASECHK.TRANS64.TRYWAIT P0, [R9+URZ], R4 ;  /* 0x00000004090075a7 */ /* 0x000e62000800017f */
[----:B------:R-:W-:-:S05]  /*7ce0*/  VIADD R0, R0, 0x1 ;  /* 0x0000000100007836 */ /* 0x000fca0000000000 */
[----:B------:R-:W-:-:S04]  /*7cf0*/  ISETP.NE.AND P1, PT, R0, 0x7, PT ;  /* 0x000000070000780c */ /* 0x000fc80003f25270 */
[----:B------:R-:W-:Y:S02]  /*7d00*/  SEL R2, RZ, 0x1, P1 ;  /* 0x00000001ff027807 */ /* 0x000fe40000800000 */
[----:B------:R-:W-:Y:S02]  /*7d10*/  SEL R0, R0, RZ, P1 ;  /* 0x000000ff00007207 */ /* 0x000fe40000800000 */
[----:B------:R-:W-:Y:S01]  /*7d20*/  LOP3.LUT R2, R7, R2, RZ, 0x3c, !PT ;  /* 0x0000000207027212 */ /* 0x000fe200078e3cff */
[----:B-1----:R-:W-:Y:S06]  /*7d30*/  @!P0 BRA `(.L_x_184) ;  /* 0x0000000400048947 */ /* 0x002fec0003800000 */
.L_x_198:
[----:B------:R-:W-:Y:S01]  /*7d40*/  IMAD R3, R0, 0x8, R3 ;  /* 0x0000000800037824 */ /* 0x000fe200078e0203 */
[----:B------:R-:W-:-:S07]  /*7d50*/  SHF.L.U32 R0, R2, 0x1f, RZ ;  /* 0x0000001f02007819 */ /* 0x000fce00000006ff */
.L_x_185:
[----:B--2---:R2:W3:Y:S02]  /*7d60*/  SYNCS.PHASECHK.TRANS64.TRYWAIT P0, [R3+URZ], R0 ;  /* 0x00000000030075a7 */ /* 0x0044e4000800017f */
[----:B---3--:R-:W-:Y:S05]  /*7d70*/  @!P0 NANOSLEEP.SYNCS 0x989680 ;  /* 0x009896800000895d */ /* 0x008fea0003900000 */
[----:B------:R-:W3:Y:S02]  /*7d80*/  @!P0 SYNCS.PHASECHK.TRANS64 P0, [R3+URZ], R0 ;  /* 0x00000000030085a7 */ /* 0x000ee4000800007f */
[----:B---3--:R-:W-:Y:S05]  /*7d90*/  @!P0 BRA `(.L_x_185) ;  /* 0xfffffffc00f08947 */ /* 0x008fea000383ffff */
.L_x_177:
[----:B------:R-:W-:Y:S05]  /*7da0*/  BSYNC B0 ;  /* 0x0000000000007941 */ /* 0x000fea0003800000 */
.L_x_176:
[----:B------:R-:W-:Y:S05]  /*7db0*/  EXIT ;  /* 0x000000000000794d */ /* 0x000fea0003800000 */
.L_x_17:
[----:B-1----:R1:W2:Y:S02]  /*7dc0*/  SYNCS.PHASECHK.TRANS64.TRYWAIT P1, [R3+URZ], R0 ;  /* 0x00000000030075a7 */ /* 0x0022a4000802017f */
[----:B--2---:R-:W-:Y:S05]  /*7dd0*/  @!P1 NANOSLEEP.SYNCS 0x989680 ;  /* 0x009896800000995d */ /* 0x004fea0003900000 */
[----:B------:R-:W2:Y:S02]  /*7de0*/  @!P1 SYNCS.PHASECHK.TRANS64 P1, [R3+URZ], R0 ;  /* 0x00000000030095a7 */ /* 0x000ea4000802007f */
[----:B--2---:R-:W-:Y:S05]  /*7df0*/  @!P1 BRA `(.L_x_17) ;  /* 0xfffffffc00f09947 */ /* 0x004fea000383ffff */
[----:B------:R-:W-:Y:S05]  /*7e00*/  BRA `(.L_x_16) ;  /* 0xffffff9400c07947 */ /* 0x000fea000383ffff */
.L_x_22:
[----:B-1----:R-:W-:-:S04]  /*7e10*/  IMAD.U32 R4, RZ, RZ, UR7 ;  /* 0x00000007ff047e24 */ /* 0x002fc8000f8e00ff */
[----:B------:R1:W2:Y:S03]  /*7e20*/  SYNCS.PHASECHK.TRANS64.TRYWAIT P1, [R4+URZ], R3 ;  /* 0x00000003040075a7 */ /* 0x0002a6000802017f */
[----:B--2---:R-:W-:Y:S05]  /*7e30*/  @!P1 NANOSLEEP.SYNCS 0x989680 ;  /* 0x009896800000995d */ /* 0x004fea0003900000 */
[----:B------:R-:W2:Y:S02]  /*7e40*/  @!P1 SYNCS.PHASECHK.TRANS64 P1, [R4+URZ], R3 ;  /* 0x00000003040095a7 */ /* 0x000ea4000802007f */
[----:B--2---:R-:W-:Y:S05]  /*7e50*/  @!P1 BRA `(.L_x_22) ;  /* 0xfffffffc00ec9947 */ /* 0x004fea000383ffff */
[----:B------:R-:W-:Y:S05]  /*7e60*/  BRA `(.L_x_21) ;  /* 0xffffff98008c7947 */ /* 0x000fea000383ffff */
.L_x_163:
[----:B------:R-:W-:Y:S01]  /*7e70*/  BSSY B1, `(.L_x_186) ;  /* 0x0000006000017945 */ /* 0x000fe20003800000 */
[----:B------:R-:W-:-:S07]  /*7e80*/  IMAD.MOV.U32 R15, RZ, RZ, -0x1 ;  /* 0xffffffffff0f7424 */ /* 0x000fce00078e00ff */
[----:B------:R-:W-:Y:S05]  /*7e90*/  WARPSYNC.COLLECTIVE R15, `(.L_x_187) ;  /* 0x000000000f0c7348 */ /* 0x000fea0003c00000 */
[----:B------:R-:W-:Y:S02]  /*7ea0*/  ELECT P6, UR62, PT ;  /* 0x00000000003e782f */ /* 0x000fe400038c0000 */
[----:B------:R-:W-:Y:S01]  /*7eb0*/  MOV R14, UR62 ;  /* 0x0000003e000e7c02 */ /* 0x000fe20008000f00 */
[----:B------:R-:W-:Y:S10]  /*7ec0*/  ENDCOLLECTIVE ;  /* 0x000000000000791b */ /* 0x000ff40003800000 */
.L_x_187:
[----:B------:R-:W-:Y:S05]  /*7ed0*/  BSYNC B1 ;  /* 0x0000000000017941 */ /* 0x000fea0003800000 */
.L_x_186:
[----:B------:R-:W-:Y:S05]  /*7ee0*/  BRA `(.L_x_188) ;  /* 0xffffffec00bc7947 */ /* 0x000fea000383ffff */
.L_x_166:
[----:B0-----:R0:W1:Y:S02]  /*7ef0*/  SYNCS.PHASECHK.TRANS64.TRYWAIT P1, [R14+URZ+0x38], R7 ;  /* 0x000038070e0075a7 */ /* 0x001064000802017f */
[----:B-1----:R-:W-:Y:S05]  /*7f00*/  @!P1 NANOSLEEP.SYNCS 0x989680 ;  /* 0x009896800000995d */ /* 0x002fea0003900000 */
[----:B------:R-:W1:Y:S02]  /*7f10*/  @!P1 SYNCS.PHASECHK.TRANS64 P1, [R14+URZ+0x38], R7 ;  /* 0x000038070e0095a7 */ /* 0x000e64000802007f */
[----:B-1----:R-:W-:Y:S05]  /*7f20*/  @!P1 BRA `(.L_x_166) ;  /* 0xfffffffc00f09947 */ /* 0x002fea000383ffff */
[----:B------:R-:W-:Y:S05]  /*7f30*/  BRA `(.L_x_189) ;  /* 0xffffffec00f87947 */ /* 0x000fea000383ffff */
.L_x_175:
[----:B------:R-:W-:Y:S01]  /*7f40*/  BSSY B0, `(.L_x_190) ;  /* 0x0000006000007945 */ /* 0x000fe20003800000 */
[----:B------:R-:W-:-:S07]  /*7f50*/  IMAD.MOV.U32 R15, RZ, RZ, -0x1 ;  /* 0xffffffffff0f7424 */ /* 0x000fce00078e00ff */
[----:B------:R-:W-:Y:S05]  /*7f60*/  WARPSYNC.COLLECTIVE R15, `(.L_x_191) ;  /* 0x000000000f0c7348 */ /* 0x000fea0003c00000 */
[----:B------:R-:W-:Y:S02]  /*7f70*/  ELECT P6, UR62, PT ;  /* 0x00000000003e782f */ /* 0x000fe400038c0000 */
[----:B------:R-:W-:Y:S01]  /*7f80*/  MOV R14, UR62 ;  /* 0x0000003e000e7c02 */ /* 0x000fe20008000f00 */
[----:B------:R-:W-:Y:S10]  /*7f90*/  ENDCOLLECTIVE ;  /* 0x000000000000791b */ /* 0x000ff40003800000 */
.L_x_191:
[----:B------:R-:W-:Y:S05]  /*7fa0*/  BSYNC B0 ;  /* 0x0000000000007941 */ /* 0x000fea0003800000 */
.L_x_190:
[----:B------:R-:W-:Y:S05]  /*7fb0*/  BRA `(.L_x_192) ;  /* 0xfffffff800607947 */ /* 0x000fea000383ffff */
.L_x_179:
[----:B0-----:R0:W1:Y:S02]  /*7fc0*/  SYNCS.PHASECHK.TRANS64.TRYWAIT P0, [R7+URZ], R2 ;  /* 0x00000002070075a7 */ /* 0x001064000800017f */
[----:B-1----:R-:W-:Y:S05]  /*7fd0*/  @!P0 NANOSLEEP.SYNCS 0x989680 ;  /* 0x009896800000895d */ /* 0x002fea0003900000 */
[----:B------:R-:W1:Y:S02]  /*7fe0*/  @!P0 SYNCS.PHASECHK.TRANS64 P0, [R7+URZ], R2 ;  /* 0x00000002070085a7 */ /* 0x000e64000800007f */
[----:B-1----:R-:W-:Y:S05]  /*7ff0*/  @!P0 BRA `(.L_x_179) ;  /* 0xfffffffc00f08947 */ /* 0x002fea000383ffff */
[----:B------:R-:W-:Y:S05]  /*8000*/  BRA `(.L_x_193) ;  /* 0xfffffff800a07947 */ /* 0x000fea000383ffff */
.L_x_180:
[----:B0-----:R0:W1:Y:S02]  /*8010*/  SYNCS.PHASECHK.TRANS64.TRYWAIT P0, [R9+URZ], R4 ;  /* 0x00000004090075a7 */ /* 0x001064000800017f */
[----:B-1----:R-:W-:Y:S05]  /*8020*/  @!P0 NANOSLEEP.SYNCS 0x989680 ;  /* 0x009896800000895d */ /* 0x002fea0003900000 */
[----:B------:R-:W1:Y:S02]  /*8030*/  @!P0 SYNCS.PHASECHK.TRANS64 P0, [R9+URZ], R4 ;  /* 0x00000004090085a7 */ /* 0x000e64000800007f */
[----:B-1----:R-:W-:Y:S05]  /*8040*/  @!P0 BRA `(.L_x_180) ;  /* 0xfffffffc00f08947 */ /* 0x002fea000383ffff */
[----:B------:R-:W-:Y:S05]  /*8050*/  BRA `(.L_x_194) ;  /* 0xfffffff800b07947 */ /* 0x000fea000383ffff */
.L_x_181:
[----:B0-----:R0:W1:Y:S02]  /*8060*/  SYNCS.PHASECHK.TRANS64.TRYWAIT P0, [R6+URZ], R5 ;  /* 0x00000005060075a7 */ /* 0x001064000800017f */
[----:B-1----:R-:W-:Y:S05]  /*8070*/  @!P0 NANOSLEEP.SYNCS 0x989680 ;  /* 0x009896800000895d */ /* 0x002fea0003900000 */
[----:B------:R-:W1:Y:S02]  /*8080*/  @!P0 SYNCS.PHASECHK.TRANS64 P0, [R6+URZ], R5 ;  /* 0x00000005060085a7 */ /* 0x000e64000800007f */
[----:B-1----:R-:W-:Y:S05]  /*8090*/  @!P0 BRA `(.L_x_181) ;  /* 0xfffffffc00f08947 */ /* 0x002fea000383ffff */
[----:B------:R-:W-:Y:S05]  /*80a0*/  BRA `(.L_x_195) ;  /* 0xfffffff800c07947 */ /* 0x000fea000383ffff */
.L_x_182:
[----:B0-----:R0:W1:Y:S02]  /*80b0*/  SYNCS.PHASECHK.TRANS64.TRYWAIT P0, [R9+URZ], R4 ;  /* 0x00000004090075a7 */ /* 0x001064000800017f */
[----:B-1----:R-:W-:Y:S05]  /*80c0*/  @!P0 NANOSLEEP.SYNCS 0x989680 ;  /* 0x009896800000895d */ /* 0x002fea0003900000 */
[----:B------:R-:W1:Y:S02]  /*80d0*/  @!P0 SYNCS.PHASECHK.TRANS64 P0, [R9+URZ], R4 ;  /* 0x00000004090085a7 */ /* 0x000e64000800007f */
[----:B-1----:R-:W-:Y:S05]  /*80e0*/  @!P0 BRA `(.L_x_182) ;  /* 0xfffffffc00f08947 */ /* 0x002fea000383ffff */
[----:B------:R-:W-:Y:S05]  /*80f0*/  BRA `(.L_x_196) ;  /* 0xfffffff800d07947 */ /* 0x000fea000383ffff */
.L_x_183:
[----:B0-----:R0:W1:Y:S02]  /*8100*/  SYNCS.PHASECHK.TRANS64.TRYWAIT P0, [R6+URZ], R5 ;  /* 0x00000005060075a7 */ /* 0x001064000800017f */
[----:B-1----:R-:W-:Y:S05]  /*8110*/  @!P0 NANOSLEEP.SYNCS 0x989680 ;  /* 0x009896800000895d */ /* 0x002fea0003900000 */
[----:B------:R-:W1:Y:S02]  /*8120*/  @!P0 SYNCS.PHASECHK.TRANS64 P0, [R6+URZ], R5 ;  /* 0x00000005060085a7 */ /* 0x000e64000800007f */
[----:B-1----:R-:W-:Y:S05]  /*8130*/  @!P0 BRA `(.L_x_183) ;  /* 0xfffffffc00f08947 */ /* 0x002fea000383ffff */
[----:B------:R-:W-:Y:S05]  /*8140*/  BRA `(.L_x_197) ;  /* 0xfffffff800e07947 */ /* 0x000fea000383ffff */
.L_x_184:
[----:B-1----:R1:W2:Y:S02]  /*8150*/  SYNCS.PHASECHK.TRANS64.TRYWAIT P0, [R9+URZ], R4 ;  /* 0x00000004090075a7 */ /* 0x0022a4000800017f */
[----:B--2---:R-:W-:Y:S05]  /*8160*/  @!P0 NANOSLEEP.SYNCS 0x989680 ;  /* 0x009896800000895d */ /* 0x004fea0003900000 */
[----:B------:R-:W2:Y:S02]  /*8170*/  @!P0 SYNCS.PHASECHK.TRANS64 P0, [R9+URZ], R4 ;  /* 0x00000004090085a7 */ /* 0x000ea4000800007f */
[----:B--2---:R-:W-:Y:S05]  /*8180*/  @!P0 BRA `(.L_x_184) ;  /* 0xfffffffc00f08947 */ /* 0x004fea000383ffff */
[----:B------:R-:W-:Y:S05]  /*8190*/  BRA `(.L_x_198) ;  /* 0xfffffff800e87947 */ /* 0x000fea000383ffff */
.L_x_199:
[----:B------:R-:W-:-:S00]  /*81a0*/  BRA `(.L_x_199) ;  /* 0xfffffffc00fc7947 */ /* 0x000fc0000383ffff */
[----:B------:R-:W-:-:S00]  /*81b0*/  NOP ;  /* 0x0000000000007918 */ /* 0x000fc00000000000 */
        /* <DEDUP_REMOVED lines=12> */
.L_x_200:


//--------------------- .nv.global.init           --------------------------
	.section	.nv.global.init,"aw",@progbits
.nv.global.init:
	.type		$str$22,@object
	.size		$str$22,($str$23 - $str$22)
$str$22:
        /*0000*/ 	.byte	0x6b, 0x5f, 0x74, 0x69, 0x6c, 0x65, 0x5f, 0x63, 0x6f, 0x75, 0x6e, 0x74, 0x20, 0x3e, 0x3d, 0x20
        /*0010*/ 	.byte	0x31, 0x00
	.type		$str$23,@object
	.size		$str$23,(__unnamed_1 - $str$23)
$str$23:
        /*0012*/ 	.byte	0x2f, 0x74, 0x6d, 0x70, 0x2f, 0x63, 0x75, 0x74, 0x6c, 0x61, 0x73, 0x73, 0x5f, 0x73, 0x77, 0x65
        /*0022*/ 	.byte	0x65, 0x70, 0x5f, 0x73, 0x72, 0x63, 0x2f, 0x69, 0x6e, 0x63, 0x6c, 0x75, 0x64, 0x65, 0x2f, 0x63
        /*0032*/ 	.byte	0x75, 0x74, 0x6c, 0x61, 0x73, 0x73, 0x2f, 0x67, 0x65, 0x6d, 0x6d, 0x2f, 0x63, 0x6f, 0x6c, 0x6c
        /*0042*/ 	.byte	0x65, 0x63, 0x74, 0x69, 0x76, 0x65, 0x2f, 0x73, 0x6d, 0x39, 0x30, 0x5f, 0x6d, 0x6d, 0x61, 0x5f
        /*0052*/ 	.byte	0x74, 0x6d, 0x61, 0x5f, 0x67, 0x6d, 0x6d, 0x61, 0x5f, 0x73, 0x73, 0x5f, 0x77, 0x61, 0x72, 0x70
        /*0062*/ 	.byte	0x73, 0x70, 0x65, 0x63, 0x69, 0x61, 0x6c, 0x69, 0x7a, 0x65, 0x64, 0x2e, 0x68, 0x70, 0x70, 0x00
	.type		__unnamed_1,@object
	.size		__unnamed_1,(.L_0 - __unnamed_1)
__unnamed_1:
        /*0072*/ 	.byte	0x76, 0x6f, 0x69, 0x64, 0x20, 0x63, 0x75, 0x74, 0x6c, 0x61, 0x73, 0x73, 0x3a, 0x3a, 0x67, 0x65
        /* <DEDUP_REMOVED lines=179> */
        /*0bb2*/ 	.byte	0x3a, 0x3a, 0x69, 0x64, 0x65, 0x6e, 0x74, 0x69, 0x74, 0x79, 0x5d, 0x00
.L_0:


//--------------------- .nv.shared._ZN7cutlass13device_kernelINS_4gemm6kernel13GemmUniversalIN4cute5tupleIJiiiiEEENS1_10collective13CollectiveMmaINS1_34MainloopSm90TmaGmmaWarpSpecializedILi7ENS5_IJNS4_1CILi1EEESB_SB_EEENS1_35KernelTmaWarpSpecializedCooperativeEEENS5_IJNSA_ILi128EEESF_NSA_ILi64EEEEEENS_6half_tENS5_IJlSB_lEEESI_NS5_IJSB_llEEENS4_8TiledMMAINS4_8MMA_AtomIJNS4_4SM904GMMA26MMA_64x128x16_F32F16F16_SSILNSO_5MajorE0ELSQ_1ELNSO_7ScaleInE1ELSR_1EEEEEENS4_6LayoutINS5_IJNSA_ILi2EEESB_SB_EEENS5_IJSB_NSA_ILi0EEESX_EEEEENS5_IJNS4_10UnderscoreES10_S10_EEEEENS4_13SM90_TMA_LOADENS4_14ComposedLayoutINS4_7SwizzleILi3ELi4ELi3EEENS4_18smem_ptr_flag_bitsILi16EEENSU_INS5_IJNSA_ILi8EEESG_EEENS5_IJSG_SB_EEEEEEEvNS4_8identityES13_NS14_IS16_S18_NSU_INS5_IJSG_S19_EEENS5_IJSB_SG_EEEEEEEvS1E_EENS_8epilogue10collective6detail29Sm90TmaWarpSpecializedAdapterINS1L_15DefaultEpilogueISI_SJ_SJ_NS1K_6thread17LinearCombinationISI_Li1EffLNS1P_9ScaleType4KindE0ELNS_15FloatRoundStyleE2ESI_EENS1_15EpilogueDefaultEEEEEvvEEEEvNT_6ParamsE --------------------------
	.section	.nv.shared._ZN7cutlass13device_kernelINS_4gemm6kernel13GemmUniversalIN4cute5tupleIJiiiiEEENS1_10collective13CollectiveMmaINS1_34MainloopSm90TmaGmmaWarpSpecializedILi7ENS5_IJNS4_1CILi1EEESB_SB_EEENS1_35KernelTmaWarpSpecializedCooperativeEEENS5_IJNSA_ILi128EEESF_NSA_ILi64EEEEEENS_6half_tENS5_IJlSB_lEEESI_NS5_IJSB_llEEENS4_8TiledMMAINS4_8MMA_AtomIJNS4_4SM904GMMA26MMA_64x128x16_F32F16F16_SSILNSO_5MajorE0ELSQ_1ELNSO_7ScaleInE1ELSR_1EEEEEENS4_6LayoutINS5_IJNSA_ILi2EEESB_SB_EEENS5_IJSB_NSA_ILi0EEESX_EEEEENS5_IJNS4_10UnderscoreES10_S10_EEEEENS4_13SM90_TMA_LOADENS4_14ComposedLayoutINS4_7SwizzleILi3ELi4ELi3EEENS4_18smem_ptr_flag_bitsILi16EEENSU_INS5_IJNSA_ILi8EEESG_EEENS5_IJSG_SB_EEEEEEEvNS4_8identityES13_NS14_IS16_S18_NSU_INS5_IJSG_S19_EEENS5_IJSB_SG_EEEEEEEvS1E_EENS_8epilogue10collective6detail29Sm90TmaWarpSpecializedAdapterINS1L_15DefaultEpilogueISI_SJ_SJ_NS1K_6thread17LinearCombinationISI_Li1EffLNS1P_9ScaleType4KindE0ELNS_15FloatRoundStyleE2ESI_EENS1_15EpilogueDefaultEEEEEvvEEEEvNT_6ParamsE,"aw",@nobits
	.sectionflags	@""
	.align	16
	.zero		1024


//--------------------- .nv.shared.reserved.0     --------------------------
	.section	.nv.shared.reserved.0,"aw",@nobits
	.weak		__nv_reservedSMEM_offset_0_alias
	.size		__nv_reservedSMEM_offset_0_alias, 0, 0
	.other		__nv_reservedSMEM_offset_0_alias,@"STO_CUDA_RESERVED_SHARED STV_DEFAULT"
__nv_reservedSMEM_offset_0_alias:
	.zero		0


//--------------------- .nv.global                --------------------------
	.section	.nv.global,"aw",@nobits
.nv.global:
	.type		_ZN40_INTERNAL_c1f8098b_4_k_cu_a6e035de_313244cute1_E,@object
	.size		_ZN40_INTERNAL_c1f8098b_4_k_cu_a6e035de_313244cute1_E,(_ZN40_INTERNAL_c1f8098b_4_k_cu_a6e035de_313244cuda3std3__45__cpo6cbeginE - _ZN40_INTERNAL_c1f8098b_4_k_cu_a6e035de_313244cute1_E)
_ZN40_INTERNAL_c1f8098b_4_k_cu_a6e035de_313244cute1_E:
	.zero		1
	.type		_ZN40_INTERNAL_c1f8098b_4_k_cu_a6e035de_313244cuda3std3__45__cpo6cbeginE,@object
	.size		_ZN40_INTERNAL_c1f8098b_4_k_cu_a6e035de_313244cuda3std3__45__cpo6cbeginE,(_ZN40_INTERNAL_c1f8098b_4_k_cu_a6e035de_313244cuda3std3__48in_placeE - _ZN40_INTERNAL_c1f8098b_4_k_cu_a6e035de_313244cuda3std3__45__cpo6cbeginE)
_ZN40_INTERNAL_c1f8098b_4_k_cu_a6e035de_313244cuda3std3__45__cpo6cbeginE:
	.zero		1
	.type		_ZN40_INTERNAL_c1f8098b_4_k_cu_a6e035de_313244cuda3std3__48in_placeE,@object
	.size		_ZN40_INTERNAL_c1f8098b_4_k_cu_a6e035de_313244cuda3std3__48in_placeE,(_ZN40_INTERNAL_c1f8098b_4_k_cu_a6e035de_313244cuda3std6ranges3__45__cpo9iter_moveE - _ZN40_INTERNAL_c1f8098b_4_k_cu_a6e035de_313244cuda3std3__48in_placeE)
_ZN40_INTERNAL_c1f8098b_4_k_cu_a6e035de_313244cuda3std3__48in_placeE:
	.zero		1
	.type		_ZN40_INTERNAL_c1f8098b_4_k_cu_a6e035de_313244cuda3std6ranges3__45__cpo9iter_moveE,@object
	.size		_ZN40_INTERNAL_c1f8098b_4_k_cu_a6e035de_313244cuda3std6ranges3__45__cpo9iter_moveE,(_ZN40_INTERNAL_c1f8098b_4_k_cu_a6e035de_313244cuda3std3__45__cpo5beginE - _ZN40_INTERNAL_c1f8098b_4_k_cu_a6e035de_313244cuda3std6ranges3__45__cpo9iter_moveE)
_ZN40_INTERNAL_c1f8098b_4_k_cu_a6e035de_313244cuda3std6ranges3__45__cpo9iter_moveE:
	.zero		1
	.type		_ZN40_INTERNAL_c1f8098b_4_k_cu_a6e035de_313244cuda3std3__45__cpo5beginE,@object
	.size		_ZN40_INTERNAL_c1f8098b_4_k_cu_a6e035de_313244cuda3std3__45__cpo5beginE,(_ZN40_INTERNAL_c1f8098b_4_k_cu_a6e035de_313244cuda3std3__442_GLOBAL__N__c1f8098b_4_k_cu_a6e035de_313246ignoreE - _ZN40_INTERNAL_c1f8098b_4_k_cu_a6e035de_313244cuda3std3__45__cpo5beginE)
_ZN40_INTERNAL_c1f8098b_4_k_cu_a6e035de_313244cuda3std3__45__cpo5beginE:
	.zero		1
	.type		_ZN40_INTERNAL_c1f8098b_4_k_cu_a6e035de_313244cuda3std3__442_GLOBAL__N__c1f8098b_4_k_cu_a6e035de_313246ignoreE,@object
	.size		_ZN40_INTERNAL_c1f8098b_4_k_cu_a6e035de_313244cuda3std3__442_GLOBAL__N__c1f8098b_4_k_cu_a6e035de_313246ignoreE,(_ZN40_INTERNAL_c1f8098b_4_k_cu_a6e035de_313244cute7productE - _ZN40_INTERNAL_c1f8098b_4_k_cu_a6e035de_313244cuda3std3__442_GLOBAL__N__c1f8098b_4_k_cu_a6e035de_313246ignoreE)
_ZN40_INTERNAL_c1f8098b_4_k_cu_a6e035de_313244cuda3std3__442_GLOBAL__N__c1f8098b_4_k_cu_a6e035de_313246ignoreE:
	.zero		1
	.type		_ZN40_INTERNAL_c1f8098b_4_k_cu_a6e035de_313244cute7productE,@object
	.size		_ZN40_INTERNAL_c1f8098b_4_k_cu_a6e035de_313244cute7productE,(_ZN40_INTERNAL_c1f8098b_4_k_cu_a6e035de_313244cuda3std3__45__cpo3endE - _ZN40_INTERNAL_c1f8098b_4_k_cu_a6e035de_313244cute7productE)
_ZN40_INTERNAL_c1f8098b_4_k_cu_a6e035de_313244cute7productE:
	.zero		1
	.type		_ZN40_INTERNAL_c1f8098b_4_k_cu_a6e035de_313244cuda3std3__45__cpo3endE,@object
	.size		_ZN40_INTERNAL_c1f8098b_4_k_cu_a6e035de_313244cuda3std3__45__cpo3endE,(_ZN40_INTERNAL_c1f8098b_4_k_cu_a6e035de_313244cuda3std3__419piecewise_constructE - _ZN40_INTERNAL_c1f8098b_4_k_cu_a6e035de_313244cuda3std3__45__cpo3endE)
_ZN40_INTERNAL_c1f8098b_4_k_cu_a6e035de_313244cuda3std3__45__cpo3endE:
	.zero		1
	.type		_ZN40_INTERNAL_c1f8098b_4_k_cu_a6e035de_313244cuda3std3__419piecewise_constructE,@object
	.size		_ZN40_INTERNAL_c1f8098b_4_k_cu_a6e035de_313244cuda3std3__419piecewise_constructE,(_ZN40_INTERNAL_c1f8098b_4_k_cu_a6e035de_313244cuda3std3__45__cpo4cendE - _ZN40_INTERNAL_c1f8098b_4_k_cu_a6e035de_313244cuda3std3__419piecewise_constructE)
_ZN40_INTERNAL_c1f8098b_4_k_cu_a6e035de_313244cuda3std3__419piecewise_constructE:
	.zero		1
	.type		_ZN40_INTERNAL_c1f8098b_4_k_cu_a6e035de_313244cuda3std3__45__cpo4cendE,@object
	.size		_ZN40_INTERNAL_c1f8098b_4_k_cu_a6e035de_313244cuda3std3__45__cpo4cendE,(_ZN40_INTERNAL_c1f8098b_4_k_cu_a6e035de_313244cuda3std6ranges3__45__cpo4swapE - _ZN40_INTERNAL_c1f8098b_4_k_cu_a6e035de_313244cuda3std3__45__cpo4cendE)
_ZN40_INTERNAL_c1f8098b_4_k_cu_a6e035de_313244cuda3std3__45__cpo4cendE:
	.zero		1
	.type		_ZN40_INTERNAL_c1f8098b_4_k_cu_a6e035de_313244cuda3std6ranges3__45__cpo4swapE,@object
	.size		_ZN40_INTERNAL_c1f8098b_4_k_cu_a6e035de_313244cuda3std6ranges3__45__cpo4swapE,(.L_8 - _ZN40_INTERNAL_c1f8098b_4_k_cu_a6e035de_313244cuda3std6ranges3__45__cpo4swapE)
_ZN40_INTERNAL_c1f8098b_4_k_cu_a6e035de_313244cuda3std6ranges3__45__cpo4swapE:
	.zero		1
.L_8:


//--------------------- .nv.constant0._ZN7cutlass13device_kernelINS_4gemm6kernel13GemmUniversalIN4cute5tupleIJiiiiEEENS1_10collective13CollectiveMmaINS1_34MainloopSm90TmaGmmaWarpSpecializedILi7ENS5_IJNS4_1CILi1EEESB_SB_EEENS1_35KernelTmaWarpSpecializedCooperativeEEENS5_IJNSA_ILi128EEESF_NSA_ILi64EEEEEENS_6half_tENS5_IJlSB_lEEESI_NS5_IJSB_llEEENS4_8TiledMMAINS4_8MMA_AtomIJNS4_4SM904GMMA26MMA_64x128x16_F32F16F16_SSILNSO_5MajorE0ELSQ_1ELNSO_7ScaleInE1ELSR_1EEEEEENS4_6LayoutINS5_IJNSA_ILi2EEESB_SB_EEENS5_IJSB_NSA_ILi0EEESX_EEEEENS5_IJNS4_10UnderscoreES10_S10_EEEEENS4_13SM90_TMA_LOADENS4_14ComposedLayoutINS4_7SwizzleILi3ELi4ELi3EEENS4_18smem_ptr_flag_bitsILi16EEENSU_INS5_IJNSA_ILi8EEESG_EEENS5_IJSG_SB_EEEEEEEvNS4_8identityES13_NS14_IS16_S18_NSU_INS5_IJSG_S19_EEENS5_IJSB_SG_EEEEEEEvS1E_EENS_8epilogue10collective6detail29Sm90TmaWarpSpecializedAdapterINS1L_15DefaultEpilogueISI_SJ_SJ_NS1K_6thread17LinearCombinationISI_Li1EffLNS1P_9ScaleType4KindE0ELNS_15FloatRoundStyleE2ESI_EENS1_15EpilogueDefaultEEEEEvvEEEEvNT_6ParamsE --------------------------
	.section	.nv.constant0._ZN7cutlass13device_kernelINS_4gemm6kernel13GemmUniversalIN4cute5tupleIJiiiiEEENS1_10collective13CollectiveMmaINS1_34MainloopSm90TmaGmmaWarpSpecializedILi7ENS5_IJNS4_1CILi1EEESB_SB_EEENS1_35KernelTmaWarpSpecializedCooperativeEEENS5_IJNSA_ILi128EEESF_NSA_ILi64EEEEEENS_6half_tENS5_IJlSB_lEEESI_NS5_IJSB_llEEENS4_8TiledMMAINS4_8MMA_AtomIJNS4_4SM904GMMA26MMA_64x128x16_F32F16F16_SSILNSO_5MajorE0ELSQ_1ELNSO_7ScaleInE1ELSR_1EEEEEENS4_6LayoutINS5_IJNSA_ILi2EEESB_SB_EEENS5_IJSB_NSA_ILi0EEESX_EEEEENS5_IJNS4_10UnderscoreES10_S10_EEEEENS4_13SM90_TMA_LOADENS4_14ComposedLayoutINS4_7SwizzleILi3ELi4ELi3EEENS4_18smem_ptr_flag_bitsILi16EEENSU_INS5_IJNSA_ILi8EEESG_EEENS5_IJSG_SB_EEEEEEEvNS4_8identityES13_NS14_IS16_S18_NSU_INS5_IJSG_S19_EEENS5_IJSB_SG_EEEEEEEvS1E_EENS_8epilogue10collective6detail29Sm90TmaWarpSpecializedAdapterINS1L_15DefaultEpilogueISI_SJ_SJ_NS1K_6thread17LinearCombinationISI_Li1EffLNS1P_9ScaleType4KindE0ELNS_15FloatRoundStyleE2ESI_EENS1_15EpilogueDefaultEEEEEvvEEEEvNT_6ParamsE,"a",@progbits
	.sectionflags	@""
	.align	4
.nv.constant0._ZN7cutlass13device_kernelINS_4gemm6kernel13GemmUniversalIN4cute5tupleIJiiiiEEENS1_10collective13CollectiveMmaINS1_34MainloopSm90TmaGmmaWarpSpecializedILi7ENS5_IJNS4_1CILi1EEESB_SB_EEENS1_35KernelTmaWarpSpecializedCooperativeEEENS5_IJNSA_ILi128EEESF_NSA_ILi64EEEEEENS_6half_tENS5_IJlSB_lEEESI_NS5_IJSB_llEEENS4_8TiledMMAINS4_8MMA_AtomIJNS4_4SM904GMMA26MMA_64x128x16_F32F16F16_SSILNSO_5MajorE0ELSQ_1ELNSO_7ScaleInE1ELSR_1EEEEEENS4_6LayoutINS5_IJNSA_ILi2EEESB_SB_EEENS5_IJSB_NSA_ILi0EEESX_EEEEENS5_IJNS4_10UnderscoreES10_S10_EEEEENS4_13SM90_TMA_LOADENS4_14ComposedLayoutINS4_7SwizzleILi3ELi4ELi3EEENS4_18smem_ptr_flag_bitsILi16EEENSU_INS5_IJNSA_ILi8EEESG_EEENS5_IJSG_SB_EEEEEEEvNS4_8identityES13_NS14_IS16_S18_NSU_INS5_IJSG_S19_EEENS5_IJSB_SG_EEEEEEEvS1E_EENS_8epilogue10collective6detail29Sm90TmaWarpSpecializedAdapterINS1L_15DefaultEpilogueISI_SJ_SJ_NS1K_6thread17LinearCombinationISI_Li1EffLNS1P_9ScaleType4KindE0ELNS_15FloatRoundStyleE2ESI_EENS1_15EpilogueDefaultEEEEEvvEEEEvNT_6ParamsE:
	.zero		1664


//--------------------- SYMBOLS --------------------------

	.type		.nv.reservedSmem.offset0,@object
	.size		.nv.reservedSmem.offset0,0x4
	.type		__assertfail,@function
